//
// Generated by NVIDIA NVVM Compiler
//
// Compiler Build ID: CL-36424714
// Cuda compilation tools, release 13.0, V13.0.88
// Based on NVVM 20.0.0
//

.version 9.0
.target sm_100
.address_size 64

	// .globl	_Z13warmup_kernelPf

.visible .entry _Z13warmup_kernelPf(
	.param .u64 .ptr .align 1 _Z13warmup_kernelPf_param_0
)
{
	.reg .pred 	%p<2>;
	.reg .b32 	%r<5>;
	.reg .b32 	%f<3>;
	.reg .b64 	%rd<5>;

	ld.param.u64 	%rd1, [_Z13warmup_kernelPf_param_0];
	mov.u32 	%r2, %ctaid.x;
	mov.u32 	%r3, %ntid.x;
	mov.u32 	%r4, %tid.x;
	mad.lo.s32 	%r1, %r2, %r3, %r4;
	setp.gt.s32 	%p1, %r1, 255;
	@%p1 bra 	$L__BB0_2;
	cvta.to.global.u64 	%rd2, %rd1;
	mul.wide.s32 	%rd3, %r1, 4;
	add.s64 	%rd4, %rd2, %rd3;
	ld.global.f32 	%f1, [%rd4];
	add.f32 	%f2, %f1, 0f3F800000;
	st.global.f32 	[%rd4], %f2;
$L__BB0_2:
	ret;

}
	// .globl	_Z14gemver_kernel1iPfPKfS1_S1_S1_
.visible .entry _Z14gemver_kernel1iPfPKfS1_S1_S1_(
	.param .u32 _Z14gemver_kernel1iPfPKfS1_S1_S1__param_0,
	.param .u64 .ptr .align 1 _Z14gemver_kernel1iPfPKfS1_S1_S1__param_1,
	.param .u64 .ptr .align 1 _Z14gemver_kernel1iPfPKfS1_S1_S1__param_2,
	.param .u64 .ptr .align 1 _Z14gemver_kernel1iPfPKfS1_S1_S1__param_3,
	.param .u64 .ptr .align 1 _Z14gemver_kernel1iPfPKfS1_S1_S1__param_4,
	.param .u64 .ptr .align 1 _Z14gemver_kernel1iPfPKfS1_S1_S1__param_5
)
{
	.reg .pred 	%p<2>;
	.reg .b32 	%r<12>;
	.reg .b32 	%f<9>;
	.reg .b64 	%rd<19>;

	ld.param.u32 	%r3, [_Z14gemver_kernel1iPfPKfS1_S1_S1__param_0];
	ld.param.u64 	%rd1, [_Z14gemver_kernel1iPfPKfS1_S1_S1__param_1];
	ld.param.u64 	%rd2, [_Z14gemver_kernel1iPfPKfS1_S1_S1__param_2];
	ld.param.u64 	%rd3, [_Z14gemver_kernel1iPfPKfS1_S1_S1__param_3];
	ld.param.u64 	%rd4, [_Z14gemver_kernel1iPfPKfS1_S1_S1__param_4];
	ld.param.u64 	%rd5, [_Z14gemver_kernel1iPfPKfS1_S1_S1__param_5];
	mov.u32 	%r4, %ctaid.x;
	mov.u32 	%r5, %ntid.x;
	mov.u32 	%r6, %tid.x;
	mad.lo.s32 	%r1, %r4, %r5, %r6;
	mov.u32 	%r7, %ctaid.y;
	mov.u32 	%r8, %ntid.y;
	mov.u32 	%r9, %tid.y;
	mad.lo.s32 	%r2, %r7, %r8, %r9;
	max.s32 	%r10, %r2, %r1;
	setp.ge.s32 	%p1, %r10, %r3;
	@%p1 bra 	$L__BB1_2;
	cvta.to.global.u64 	%rd6, %rd4;
	cvta.to.global.u64 	%rd7, %rd2;
	cvta.to.global.u64 	%rd8, %rd5;
	cvta.to.global.u64 	%rd9, %rd3;
	cvta.to.global.u64 	%rd10, %rd1;
	mul.wide.u32 	%rd11, %r2, 4;
	add.s64 	%rd12, %rd6, %rd11;
	ld.global.f32 	%f1, [%rd12];
	mul.wide.s32 	%rd13, %r1, 4;
	add.s64 	%rd14, %rd7, %rd13;
	ld.global.f32 	%f2, [%rd14];
	add.s64 	%rd15, %rd8, %rd11;
	ld.global.f32 	%f3, [%rd15];
	add.s64 	%rd16, %rd9, %rd13;
	ld.global.f32 	%f4, [%rd16];
	mul.f32 	%f5, %f3, %f4;
	fma.rn.f32 	%f6, %f1, %f2, %f5;
	mad.lo.s32 	%r11, %r2, %r3, %r1;
	mul.wide.s32 	%rd17, %r11, 4;
	add.s64 	%rd18, %rd10, %rd17;
	ld.global.f32 	%f7, [%rd18];
	add.f32 	%f8, %f7, %f6;
	st.global.f32 	[%rd18], %f8;
$L__BB1_2:
	ret;

}
	// .globl	_Z14gemver_kernel2ifPKfPfS0_S0_
.visible .entry _Z14gemver_kernel2ifPKfPfS0_S0_(
	.param .u32 _Z14gemver_kernel2ifPKfPfS0_S0__param_0,
	.param .f32 _Z14gemver_kernel2ifPKfPfS0_S0__param_1,
	.param .u64 .ptr .align 1 _Z14gemver_kernel2ifPKfPfS0_S0__param_2,
	.param .u64 .ptr .align 1 _Z14gemver_kernel2ifPKfPfS0_S0__param_3,
	.param .u64 .ptr .align 1 _Z14gemver_kernel2ifPKfPfS0_S0__param_4,
	.param .u64 .ptr .align 1 _Z14gemver_kernel2ifPKfPfS0_S0__param_5
)
{
	.reg .pred 	%p<11>;
	.reg .b32 	%r<46>;
	.reg .b32 	%f<106>;
	.reg .b64 	%rd<52>;

	ld.param.u32 	%r15, [_Z14gemver_kernel2ifPKfPfS0_S0__param_0];
	ld.param.f32 	%f12, [_Z14gemver_kernel2ifPKfPfS0_S0__param_1];
	ld.param.u64 	%rd14, [_Z14gemver_kernel2ifPKfPfS0_S0__param_2];
	ld.param.u64 	%rd12, [_Z14gemver_kernel2ifPKfPfS0_S0__param_3];
	ld.param.u64 	%rd15, [_Z14gemver_kernel2ifPKfPfS0_S0__param_4];
	cvta.to.global.u64 	%rd1, %rd15;
	cvta.to.global.u64 	%rd2, %rd14;
	mov.u32 	%r16, %ctaid.x;
	mov.u32 	%r17, %ntid.x;
	mov.u32 	%r18, %tid.x;
	mad.lo.s32 	%r1, %r16, %r17, %r18;
	setp.ge.s32 	%p1, %r1, %r15;
	@%p1 bra 	$L__BB2_15;
	setp.gt.s32 	%p2, %r15, 0;
	cvta.to.global.u64 	%rd16, %rd12;
	mul.wide.s32 	%rd17, %r1, 4;
	add.s64 	%rd3, %rd16, %rd17;
	@%p2 bra 	$L__BB2_3;
	ld.global.f32 	%f105, [%rd3];
	bra.uni 	$L__BB2_14;
$L__BB2_3:
	ld.global.f32 	%f105, [%rd3];
	and.b32  	%r2, %r15, 7;
	setp.lt.u32 	%p3, %r15, 8;
	mov.b32 	%r44, 0;
	@%p3 bra 	$L__BB2_6;
	and.b32  	%r44, %r15, 2147483640;
	neg.s32 	%r42, %r44;
	mul.wide.u32 	%rd4, %r15, 28;
	mul.wide.u32 	%rd5, %r15, 20;
	mul.wide.u32 	%rd6, %r15, 12;
	mul.wide.u32 	%rd7, %r15, 8;
	add.s64 	%rd51, %rd1, 16;
	mul.wide.u32 	%rd9, %r15, 4;
	shl.b32 	%r29, %r15, 3;
	mov.u32 	%r41, %r1;
$L__BB2_5:
	.pragma "nounroll";
	mul.wide.s32 	%rd18, %r41, 4;
	add.s64 	%rd19, %rd2, %rd18;
	ld.global.f32 	%f13, [%rd19];
	mul.f32 	%f14, %f12, %f13;
	ld.global.f32 	%f15, [%rd51+-16];
	mul.f32 	%f16, %f14, %f15;
	cvt.rzi.s32.f32 	%r21, %f16;
	cvt.rn.f32.s32 	%f17, %r21;
	add.f32 	%f18, %f105, %f17;
	st.global.f32 	[%rd3], %f18;
	add.s64 	%rd20, %rd19, %rd9;
	ld.global.f32 	%f19, [%rd20];
	mul.f32 	%f20, %f12, %f19;
	ld.global.f32 	%f21, [%rd51+-12];
	mul.f32 	%f22, %f20, %f21;
	cvt.rzi.s32.f32 	%r22, %f22;
	cvt.rn.f32.s32 	%f23, %r22;
	add.f32 	%f24, %f18, %f23;
	st.global.f32 	[%rd3], %f24;
	add.s64 	%rd21, %rd19, %rd7;
	ld.global.f32 	%f25, [%rd21];
	mul.f32 	%f26, %f12, %f25;
	ld.global.f32 	%f27, [%rd51+-8];
	mul.f32 	%f28, %f26, %f27;
	cvt.rzi.s32.f32 	%r23, %f28;
	cvt.rn.f32.s32 	%f29, %r23;
	add.f32 	%f30, %f24, %f29;
	st.global.f32 	[%rd3], %f30;
	add.s64 	%rd22, %rd19, %rd6;
	ld.global.f32 	%f31, [%rd22];
	mul.f32 	%f32, %f12, %f31;
	ld.global.f32 	%f33, [%rd51+-4];
	mul.f32 	%f34, %f32, %f33;
	cvt.rzi.s32.f32 	%r24, %f34;
	cvt.rn.f32.s32 	%f35, %r24;
	add.f32 	%f36, %f30, %f35;
	st.global.f32 	[%rd3], %f36;
	mul.wide.u32 	%rd23, %r15, 16;
	add.s64 	%rd24, %rd19, %rd23;
	ld.global.f32 	%f37, [%rd24];
	mul.f32 	%f38, %f12, %f37;
	ld.global.f32 	%f39, [%rd51];
	mul.f32 	%f40, %f38, %f39;
	cvt.rzi.s32.f32 	%r25, %f40;
	cvt.rn.f32.s32 	%f41, %r25;
	add.f32 	%f42, %f36, %f41;
	st.global.f32 	[%rd3], %f42;
	add.s64 	%rd25, %rd19, %rd5;
	ld.global.f32 	%f43, [%rd25];
	mul.f32 	%f44, %f12, %f43;
	ld.global.f32 	%f45, [%rd51+4];
	mul.f32 	%f46, %f44, %f45;
	cvt.rzi.s32.f32 	%r26, %f46;
	cvt.rn.f32.s32 	%f47, %r26;
	add.f32 	%f48, %f42, %f47;
	st.global.f32 	[%rd3], %f48;
	mul.wide.u32 	%rd26, %r15, 24;
	add.s64 	%rd27, %rd19, %rd26;
	ld.global.f32 	%f49, [%rd27];
	mul.f32 	%f50, %f12, %f49;
	ld.global.f32 	%f51, [%rd51+8];
	mul.f32 	%f52, %f50, %f51;
	cvt.rzi.s32.f32 	%r27, %f52;
	cvt.rn.f32.s32 	%f53, %r27;
	add.f32 	%f54, %f48, %f53;
	st.global.f32 	[%rd3], %f54;
	add.s64 	%rd28, %rd19, %rd4;
	ld.global.f32 	%f55, [%rd28];
	mul.f32 	%f56, %f12, %f55;
	ld.global.f32 	%f57, [%rd51+12];
	mul.f32 	%f58, %f56, %f57;
	cvt.rzi.s32.f32 	%r28, %f58;
	cvt.rn.f32.s32 	%f59, %r28;
	add.f32 	%f105, %f54, %f59;
	st.global.f32 	[%rd3], %f105;
	add.s32 	%r42, %r42, 8;
	add.s32 	%r41, %r41, %r29;
	add.s64 	%rd51, %rd51, 32;
	setp.ne.s32 	%p4, %r42, 0;
	@%p4 bra 	$L__BB2_5;
$L__BB2_6:
	setp.eq.s32 	%p5, %r2, 0;
	@%p5 bra 	$L__BB2_14;
	and.b32  	%r10, %r15, 3;
	setp.lt.u32 	%p6, %r2, 4;
	@%p6 bra 	$L__BB2_9;
	mad.lo.s32 	%r30, %r44, %r15, %r1;
	mul.wide.s32 	%rd29, %r30, 4;
	add.s64 	%rd30, %rd2, %rd29;
	ld.global.f32 	%f60, [%rd30];
	mul.f32 	%f61, %f12, %f60;
	mul.wide.u32 	%rd31, %r44, 4;
	add.s64 	%rd32, %rd1, %rd31;
	ld.global.f32 	%f62, [%rd32];
	mul.f32 	%f63, %f61, %f62;
	cvt.rzi.s32.f32 	%r31, %f63;
	cvt.rn.f32.s32 	%f64, %r31;
	add.f32 	%f65, %f105, %f64;
	st.global.f32 	[%rd3], %f65;
	mul.wide.u32 	%rd33, %r15, 4;
	add.s64 	%rd34, %rd30, %rd33;
	ld.global.f32 	%f66, [%rd34];
	mul.f32 	%f67, %f12, %f66;
	ld.global.f32 	%f68, [%rd32+4];
	mul.f32 	%f69, %f67, %f68;
	cvt.rzi.s32.f32 	%r32, %f69;
	cvt.rn.f32.s32 	%f70, %r32;
	add.f32 	%f71, %f65, %f70;
	st.global.f32 	[%rd3], %f71;
	add.s64 	%rd35, %rd34, %rd33;
	ld.global.f32 	%f72, [%rd35];
	mul.f32 	%f73, %f12, %f72;
	ld.global.f32 	%f74, [%rd32+8];
	mul.f32 	%f75, %f73, %f74;
	cvt.rzi.s32.f32 	%r33, %f75;
	cvt.rn.f32.s32 	%f76, %r33;
	add.f32 	%f77, %f71, %f76;
	st.global.f32 	[%rd3], %f77;
	add.s64 	%rd36, %rd35, %rd33;
	ld.global.f32 	%f78, [%rd36];
	mul.f32 	%f79, %f12, %f78;
	ld.global.f32 	%f80, [%rd32+12];
	mul.f32 	%f81, %f79, %f80;
	cvt.rzi.s32.f32 	%r34, %f81;
	cvt.rn.f32.s32 	%f82, %r34;
	add.f32 	%f105, %f77, %f82;
	st.global.f32 	[%rd3], %f105;
	add.s32 	%r44, %r44, 4;
$L__BB2_9:
	setp.eq.s32 	%p7, %r10, 0;
	@%p7 bra 	$L__BB2_14;
	setp.eq.s32 	%p8, %r10, 1;
	@%p8 bra 	$L__BB2_12;
	mad.lo.s32 	%r35, %r44, %r15, %r1;
	mul.wide.s32 	%rd37, %r35, 4;
	add.s64 	%rd38, %rd2, %rd37;
	ld.global.f32 	%f83, [%rd38];
	mul.f32 	%f84, %f12, %f83;
	mul.wide.u32 	%rd39, %r44, 4;
	add.s64 	%rd40, %rd1, %rd39;
	ld.global.f32 	%f85, [%rd40];
	mul.f32 	%f86, %f84, %f85;
	cvt.rzi.s32.f32 	%r36, %f86;
	cvt.rn.f32.s32 	%f87, %r36;
	add.f32 	%f88, %f105, %f87;
	st.global.f32 	[%rd3], %f88;
	mul.wide.u32 	%rd41, %r15, 4;
	add.s64 	%rd42, %rd38, %rd41;
	ld.global.f32 	%f89, [%rd42];
	mul.f32 	%f90, %f12, %f89;
	ld.global.f32 	%f91, [%rd40+4];
	mul.f32 	%f92, %f90, %f91;
	cvt.rzi.s32.f32 	%r37, %f92;
	cvt.rn.f32.s32 	%f93, %r37;
	add.f32 	%f105, %f88, %f93;
	st.global.f32 	[%rd3], %f105;
	add.s32 	%r44, %r44, 2;
$L__BB2_12:
	and.b32  	%r38, %r15, 1;
	setp.eq.b32 	%p9, %r38, 1;
	not.pred 	%p10, %p9;
	@%p10 bra 	$L__BB2_14;
	mad.lo.s32 	%r39, %r44, %r15, %r1;
	mul.wide.s32 	%rd43, %r39, 4;
	add.s64 	%rd44, %rd2, %rd43;
	ld.global.f32 	%f94, [%rd44];
	mul.f32 	%f95, %f12, %f94;
	mul.wide.u32 	%rd45, %r44, 4;
	add.s64 	%rd46, %rd1, %rd45;
	ld.global.f32 	%f96, [%rd46];
	mul.f32 	%f97, %f95, %f96;
	cvt.rzi.s32.f32 	%r40, %f97;
	cvt.rn.f32.s32 	%f98, %r40;
	add.f32 	%f105, %f105, %f98;
	st.global.f32 	[%rd3], %f105;
$L__BB2_14:
	ld.param.u64 	%rd50, [_Z14gemver_kernel2ifPKfPfS0_S0__param_5];
	cvta.to.global.u64 	%rd47, %rd50;
	mul.wide.s32 	%rd48, %r1, 4;
	add.s64 	%rd49, %rd47, %rd48;
	ld.global.f32 	%f99, [%rd49];
	add.f32 	%f100, %f99, %f105;
	st.global.f32 	[%rd3], %f100;
$L__BB2_15:
	ret;

}
	// .globl	_Z14gemver_kernel3ifPKfS0_Pf
.visible .entry _Z14gemver_kernel3ifPKfS0_Pf(
	.param .u32 _Z14gemver_kernel3ifPKfS0_Pf_param_0,
	.param .f32 _Z14gemver_kernel3ifPKfS0_Pf_param_1,
	.param .u64 .ptr .align 1 _Z14gemver_kernel3ifPKfS0_Pf_param_2,
	.param .u64 .ptr .align 1 _Z14gemver_kernel3ifPKfS0_Pf_param_3,
	.param .u64 .ptr .align 1 _Z14gemver_kernel3ifPKfS0_Pf_param_4
)
{
	.reg .pred 	%p<12>;
	.reg .b32 	%r<45>;
	.reg .b32 	%f<101>;
	.reg .b64 	%rd<28>;

	ld.param.u32 	%r16, [_Z14gemver_kernel3ifPKfS0_Pf_param_0];
	ld.param.f32 	%f9, [_Z14gemver_kernel3ifPKfS0_Pf_param_1];
	ld.param.u64 	%rd9, [_Z14gemver_kernel3ifPKfS0_Pf_param_2];
	ld.param.u64 	%rd10, [_Z14gemver_kernel3ifPKfS0_Pf_param_3];
	ld.param.u64 	%rd8, [_Z14gemver_kernel3ifPKfS0_Pf_param_4];
	cvta.to.global.u64 	%rd1, %rd10;
	cvta.to.global.u64 	%rd2, %rd9;
	mov.u32 	%r17, %ctaid.x;
	mov.u32 	%r18, %ntid.x;
	mov.u32 	%r19, %tid.x;
	mad.lo.s32 	%r1, %r17, %r18, %r19;
	setp.ge.s32 	%p1, %r1, %r16;
	setp.lt.s32 	%p2, %r16, 1;
	or.pred  	%p3, %p1, %p2;
	@%p3 bra 	$L__BB3_12;
	cvta.to.global.u64 	%rd11, %rd8;
	mul.lo.s32 	%r2, %r1, %r16;
	mul.wide.s32 	%rd12, %r1, 4;
	add.s64 	%rd3, %rd11, %rd12;
	ld.global.f32 	%f98, [%rd3];
	and.b32  	%r3, %r16, 7;
	setp.lt.u32 	%p4, %r16, 8;
	mov.b32 	%r43, 0;
	@%p4 bra 	$L__BB3_4;
	and.b32  	%r43, %r16, 2147483640;
	neg.s32 	%r41, %r43;
	add.s64 	%rd4, %rd2, 16;
	add.s64 	%rd27, %rd1, 16;
	mov.u32 	%r40, %r2;
$L__BB3_3:
	.pragma "nounroll";
	mul.wide.s32 	%rd13, %r40, 4;
	add.s64 	%rd14, %rd4, %rd13;
	ld.global.f32 	%f10, [%rd14+-16];
	mul.f32 	%f11, %f9, %f10;
	ld.global.f32 	%f12, [%rd27+-16];
	mul.f32 	%f13, %f11, %f12;
	cvt.rzi.s32.f32 	%r21, %f13;
	cvt.rn.f32.s32 	%f14, %r21;
	add.f32 	%f15, %f98, %f14;
	st.global.f32 	[%rd3], %f15;
	ld.global.f32 	%f16, [%rd14+-12];
	mul.f32 	%f17, %f9, %f16;
	ld.global.f32 	%f18, [%rd27+-12];
	mul.f32 	%f19, %f17, %f18;
	cvt.rzi.s32.f32 	%r22, %f19;
	cvt.rn.f32.s32 	%f20, %r22;
	add.f32 	%f21, %f15, %f20;
	st.global.f32 	[%rd3], %f21;
	ld.global.f32 	%f22, [%rd14+-8];
	mul.f32 	%f23, %f9, %f22;
	ld.global.f32 	%f24, [%rd27+-8];
	mul.f32 	%f25, %f23, %f24;
	cvt.rzi.s32.f32 	%r23, %f25;
	cvt.rn.f32.s32 	%f26, %r23;
	add.f32 	%f27, %f21, %f26;
	st.global.f32 	[%rd3], %f27;
	ld.global.f32 	%f28, [%rd14+-4];
	mul.f32 	%f29, %f9, %f28;
	ld.global.f32 	%f30, [%rd27+-4];
	mul.f32 	%f31, %f29, %f30;
	cvt.rzi.s32.f32 	%r24, %f31;
	cvt.rn.f32.s32 	%f32, %r24;
	add.f32 	%f33, %f27, %f32;
	st.global.f32 	[%rd3], %f33;
	ld.global.f32 	%f34, [%rd14];
	mul.f32 	%f35, %f9, %f34;
	ld.global.f32 	%f36, [%rd27];
	mul.f32 	%f37, %f35, %f36;
	cvt.rzi.s32.f32 	%r25, %f37;
	cvt.rn.f32.s32 	%f38, %r25;
	add.f32 	%f39, %f33, %f38;
	st.global.f32 	[%rd3], %f39;
	ld.global.f32 	%f40, [%rd14+4];
	mul.f32 	%f41, %f9, %f40;
	ld.global.f32 	%f42, [%rd27+4];
	mul.f32 	%f43, %f41, %f42;
	cvt.rzi.s32.f32 	%r26, %f43;
	cvt.rn.f32.s32 	%f44, %r26;
	add.f32 	%f45, %f39, %f44;
	st.global.f32 	[%rd3], %f45;
	ld.global.f32 	%f46, [%rd14+8];
	mul.f32 	%f47, %f9, %f46;
	ld.global.f32 	%f48, [%rd27+8];
	mul.f32 	%f49, %f47, %f48;
	cvt.rzi.s32.f32 	%r27, %f49;
	cvt.rn.f32.s32 	%f50, %r27;
	add.f32 	%f51, %f45, %f50;
	st.global.f32 	[%rd3], %f51;
	ld.global.f32 	%f52, [%rd14+12];
	mul.f32 	%f53, %f9, %f52;
	ld.global.f32 	%f54, [%rd27+12];
	mul.f32 	%f55, %f53, %f54;
	cvt.rzi.s32.f32 	%r28, %f55;
	cvt.rn.f32.s32 	%f56, %r28;
	add.f32 	%f98, %f51, %f56;
	st.global.f32 	[%rd3], %f98;
	add.s32 	%r41, %r41, 8;
	add.s32 	%r40, %r40, 8;
	add.s64 	%rd27, %rd27, 32;
	setp.ne.s32 	%p5, %r41, 0;
	@%p5 bra 	$L__BB3_3;
$L__BB3_4:
	setp.eq.s32 	%p6, %r3, 0;
	@%p6 bra 	$L__BB3_12;
	and.b32  	%r11, %r16, 3;
	setp.lt.u32 	%p7, %r3, 4;
	@%p7 bra 	$L__BB3_7;
	add.s32 	%r29, %r43, %r2;
	mul.wide.s32 	%rd15, %r29, 4;
	add.s64 	%rd16, %rd2, %rd15;
	ld.global.f32 	%f57, [%rd16];
	mul.f32 	%f58, %f9, %f57;
	mul.wide.u32 	%rd17, %r43, 4;
	add.s64 	%rd18, %rd1, %rd17;
	ld.global.f32 	%f59, [%rd18];
	mul.f32 	%f60, %f58, %f59;
	cvt.rzi.s32.f32 	%r30, %f60;
	cvt.rn.f32.s32 	%f61, %r30;
	add.f32 	%f62, %f98, %f61;
	st.global.f32 	[%rd3], %f62;
	ld.global.f32 	%f63, [%rd16+4];
	mul.f32 	%f64, %f9, %f63;
	ld.global.f32 	%f65, [%rd18+4];
	mul.f32 	%f66, %f64, %f65;
	cvt.rzi.s32.f32 	%r31, %f66;
	cvt.rn.f32.s32 	%f67, %r31;
	add.f32 	%f68, %f62, %f67;
	st.global.f32 	[%rd3], %f68;
	ld.global.f32 	%f69, [%rd16+8];
	mul.f32 	%f70, %f9, %f69;
	ld.global.f32 	%f71, [%rd18+8];
	mul.f32 	%f72, %f70, %f71;
	cvt.rzi.s32.f32 	%r32, %f72;
	cvt.rn.f32.s32 	%f73, %r32;
	add.f32 	%f74, %f68, %f73;
	st.global.f32 	[%rd3], %f74;
	ld.global.f32 	%f75, [%rd16+12];
	mul.f32 	%f76, %f9, %f75;
	ld.global.f32 	%f77, [%rd18+12];
	mul.f32 	%f78, %f76, %f77;
	cvt.rzi.s32.f32 	%r33, %f78;
	cvt.rn.f32.s32 	%f79, %r33;
	add.f32 	%f98, %f74, %f79;
	st.global.f32 	[%rd3], %f98;
	add.s32 	%r43, %r43, 4;
$L__BB3_7:
	setp.eq.s32 	%p8, %r11, 0;
	@%p8 bra 	$L__BB3_12;
	setp.eq.s32 	%p9, %r11, 1;
	@%p9 bra 	$L__BB3_10;
	add.s32 	%r34, %r43, %r2;
	mul.wide.s32 	%rd19, %r34, 4;
	add.s64 	%rd20, %rd2, %rd19;
	ld.global.f32 	%f80, [%rd20];
	mul.f32 	%f81, %f9, %f80;
	mul.wide.u32 	%rd21, %r43, 4;
	add.s64 	%rd22, %rd1, %rd21;
	ld.global.f32 	%f82, [%rd22];
	mul.f32 	%f83, %f81, %f82;
	cvt.rzi.s32.f32 	%r35, %f83;
	cvt.rn.f32.s32 	%f84, %r35;
	add.f32 	%f85, %f98, %f84;
	st.global.f32 	[%rd3], %f85;
	ld.global.f32 	%f86, [%rd20+4];
	mul.f32 	%f87, %f9, %f86;
	ld.global.f32 	%f88, [%rd22+4];
	mul.f32 	%f89, %f87, %f88;
	cvt.rzi.s32.f32 	%r36, %f89;
	cvt.rn.f32.s32 	%f90, %r36;
	add.f32 	%f98, %f85, %f90;
	st.global.f32 	[%rd3], %f98;
	add.s32 	%r43, %r43, 2;
$L__BB3_10:
	and.b32  	%r37, %r16, 1;
	setp.eq.b32 	%p10, %r37, 1;
	not.pred 	%p11, %p10;
	@%p11 bra 	$L__BB3_12;
	add.s32 	%r38, %r43, %r2;
	mul.wide.s32 	%rd23, %r38, 4;
	add.s64 	%rd24, %rd2, %rd23;
	ld.global.f32 	%f91, [%rd24];
	mul.f32 	%f92, %f9, %f91;
	mul.wide.u32 	%rd25, %r43, 4;
	add.s64 	%rd26, %rd1, %rd25;
	ld.global.f32 	%f93, [%rd26];
	mul.f32 	%f94, %f92, %f93;
	cvt.rzi.s32.f32 	%r39, %f94;
	cvt.rn.f32.s32 	%f95, %r39;
	add.f32 	%f96, %f98, %f95;
	st.global.f32 	[%rd3], %f96;
$L__BB3_12:
	ret;

}


// ===== COMPILED SASS (sm_100) =====

	.target	sm_100

	.elftype	@"ET_EXEC"


//--------------------- .note.nv.tkinfo           --------------------------
	.section	.note.nv.tkinfo,"",@"SHT_NOTE"
	.sectionflags	@"SHF_NOTE_NV_TKINFO"
	.tkinfo
        /*0018*/ 	.word	0x00000002
        /*0030*/ 	.string	""
        /*0030*/ 	.string	"ptxas"
        /*0030*/ 	.string	"Cuda compilation tools, release 13.0, V13.0.88"
        /*0030*/ 	.string	"Build cuda_13.0.r13.0/compiler.36424714_0"
        /*0030*/ 	.string	"-arch sm_100 -m 64 "



//--------------------- .note.nv.cuinfo           --------------------------
	.section	.note.nv.cuinfo,"",@"SHT_NOTE"
	.sectionflags	@"SHF_NOTE_NV_CUINFO"
        /*0018*/ 	.short	0x0002
        /*001a*/ 	.short	0x0064
        /*001c*/ 	.short	0x0082
	.zero		2


//--------------------- .nv.info                  --------------------------
	.section	.nv.info,"",@"SHT_CUDA_INFO"
	.align	4


	//----- nvinfo : EIATTR_REGCOUNT
	.align		4
        /*0000*/ 	.byte	0x04, 0x2f
        /*0002*/ 	.short	(.L_1 - .L_0)
	.align		4
.L_0:
        /*0004*/ 	.word	index@(_Z13warmup_kernelPf)
        /*0008*/ 	.word	0x00000008


	//----- nvinfo : EIATTR_FRAME_SIZE
	.align		4
.L_1:
        /*000c*/ 	.byte	0x04, 0x11
        /*000e*/ 	.short	(.L_3 - .L_2)
	.align		4
.L_2:
        /*0010*/ 	.word	index@(_Z13warmup_kernelPf)
        /*0014*/ 	.word	0x00000000


	//----- nvinfo : EIATTR_REGCOUNT
	.align		4
.L_3:
        /*0018*/ 	.byte	0x04, 0x2f
        /*001a*/ 	.short	(.L_5 - .L_4)
	.align		4
.L_4:
        /*001c*/ 	.word	index@(_Z14gemver_kernel1iPfPKfS1_S1_S1_)
        /*0020*/ 	.word	0x00000012


	//----- nvinfo : EIATTR_FRAME_SIZE
	.align		4
.L_5:
        /*0024*/ 	.byte	0x04, 0x11
        /*0026*/ 	.short	(.L_7 - .L_6)
	.align		4
.L_6:
        /*0028*/ 	.word	index@(_Z14gemver_kernel1iPfPKfS1_S1_S1_)
        /*002c*/ 	.word	0x00000000


	//----- nvinfo : EIATTR_REGCOUNT
	.align		4
.L_7:
        /*0030*/ 	.byte	0x04, 0x2f
        /*0032*/ 	.short	(.L_9 - .L_8)
	.align		4
.L_8:
        /*0034*/ 	.word	index@(_Z14gemver_kernel2ifPKfPfS0_S0_)
        /*0038*/ 	.word	0x0000001a


	//----- nvinfo : EIATTR_FRAME_SIZE
	.align		4
.L_9:
        /*003c*/ 	.byte	0x04, 0x11
        /*003e*/ 	.short	(.L_11 - .L_10)
	.align		4
.L_10:
        /*0040*/ 	.word	index@(_Z14gemver_kernel2ifPKfPfS0_S0_)
        /*0044*/ 	.word	0x00000000


	//----- nvinfo : EIATTR_REGCOUNT
	.align		4
.L_11:
        /*0048*/ 	.byte	0x04, 0x2f
        /*004a*/ 	.short	(.L_13 - .L_12)
	.align		4
.L_12:
        /*004c*/ 	.word	index@(_Z14gemver_kernel3ifPKfS0_Pf)
        /*0050*/ 	.word	0x00000015


	//----- nvinfo : EIATTR_FRAME_SIZE
	.align		4
.L_13:
        /*0054*/ 	.byte	0x04, 0x11
        /*0056*/ 	.short	(.L_15 - .L_14)
	.align		4
.L_14:
        /*0058*/ 	.word	index@(_Z14gemver_kernel3ifPKfS0_Pf)
        /*005c*/ 	.word	0x00000000


	//----- nvinfo : EIATTR_MIN_STACK_SIZE
	.align		4
.L_15:
        /*0060*/ 	.byte	0x04, 0x12
        /*0062*/ 	.short	(.L_17 - .L_16)
	.align		4
.L_16:
        /*0064*/ 	.word	index@(_Z14gemver_kernel3ifPKfS0_Pf)
        /*0068*/ 	.word	0x00000000


	//----- nvinfo : EIATTR_MIN_STACK_SIZE
	.align		4
.L_17:
        /*006c*/ 	.byte	0x04, 0x12
        /*006e*/ 	.short	(.L_19 - .L_18)
	.align		4
.L_18:
        /*0070*/ 	.word	index@(_Z14gemver_kernel2ifPKfPfS0_S0_)
        /*0074*/ 	.word	0x00000000


	//----- nvinfo : EIATTR_MIN_STACK_SIZE
	.align		4
.L_19:
        /*0078*/ 	.byte	0x04, 0x12
        /*007a*/ 	.short	(.L_21 - .L_20)
	.align		4
.L_20:
        /*007c*/ 	.word	index@(_Z14gemver_kernel1iPfPKfS1_S1_S1_)
        /*0080*/ 	.word	0x00000000


	//----- nvinfo : EIATTR_MIN_STACK_SIZE
	.align		4
.L_21:
        /*0084*/ 	.byte	0x04, 0x12
        /*0086*/ 	.short	(.L_23 - .L_22)
	.align		4
.L_22:
        /*0088*/ 	.word	index@(_Z13warmup_kernelPf)
        /*008c*/ 	.word	0x00000000
.L_23:


//--------------------- .nv.compat                --------------------------
	.section	.nv.compat,"",@"SHT_CUDA_COMPAT_INFO"
	.align	4
        /*0000*/ 	.byte	0x02, 0x09, 0x00, 0x00, 0x02, 0x02, 0x01, 0x00, 0x02, 0x05, 0x05, 0x00, 0x03, 0x07, 0x01, 0x01
        /*0010*/ 	.byte	0x02, 0x03, 0x00, 0x00, 0x02, 0x06, 0x01, 0x00, 0x04, 0x0b, 0x08, 0x00, 0x09, 0x00, 0x00, 0x00
        /*0020*/ 	.byte	0x00, 0x00, 0x00, 0x00


//--------------------- .nv.info._Z14gemver_kernel3ifPKfS0_Pf --------------------------
	.section	.nv.info._Z14gemver_kernel3ifPKfS0_Pf,"",@"SHT_CUDA_INFO"
	.sectionflags	@""
	.align	4


	//----- nvinfo : EIATTR_CUDA_API_VERSION
	.align		4
        /*0000*/ 	.byte	0x04, 0x37
        /*0002*/ 	.short	(.L_25 - .L_24)
.L_24:
        /*0004*/ 	.word	0x00000082


	//----- nvinfo : EIATTR_KPARAM_INFO
	.align		4
.L_25:
        /*0008*/ 	.byte	0x04, 0x17
        /*000a*/ 	.short	(.L_27 - .L_26)
.L_26:
        /*000c*/ 	.word	0x00000000
        /*0010*/ 	.short	0x0004
        /*0012*/ 	.short	0x0018
        /*0014*/ 	.byte	0x00, 0xf5, 0x21, 0x00


	//----- nvinfo : EIATTR_KPARAM_INFO
	.align		4
.L_27:
        /*0018*/ 	.byte	0x04, 0x17
        /*001a*/ 	.short	(.L_29 - .L_28)
.L_28:
        /*001c*/ 	.word	0x00000000
        /*0020*/ 	.short	0x0003
        /*0022*/ 	.short	0x0010
        /*0024*/ 	.byte	0x00, 0xf5, 0x21, 0x00


	//----- nvinfo : EIATTR_KPARAM_INFO
	.align		4
.L_29:
        /*0028*/ 	.byte	0x04, 0x17
        /*002a*/ 	.short	(.L_31 - .L_30)
.L_30:
        /*002c*/ 	.word	0x00000000
        /*0030*/ 	.short	0x0002
        /*0032*/ 	.short	0x0008
        /*0034*/ 	.byte	0x00, 0xf5, 0x21, 0x00


	//----- nvinfo : EIATTR_KPARAM_INFO
	.align		4
.L_31:
        /*0038*/ 	.byte	0x04, 0x17
        /*003a*/ 	.short	(.L_33 - .L_32)
.L_32:
        /*003c*/ 	.word	0x00000000
        /*0040*/ 	.short	0x0001
        /*0042*/ 	.short	0x0004
        /*0044*/ 	.byte	0x00, 0xf0, 0x11, 0x00


	//----- nvinfo : EIATTR_KPARAM_INFO
	.align		4
.L_33:
        /*0048*/ 	.byte	0x04, 0x17
        /*004a*/ 	.short	(.L_35 - .L_34)
.L_34:
        /*004c*/ 	.word	0x00000000
        /*0050*/ 	.short	0x0000
        /*0052*/ 	.short	0x0000
        /*0054*/ 	.byte	0x00, 0xf0, 0x11, 0x00


	//----- nvinfo : EIATTR_SPARSE_MMA_MASK
	.align		4
.L_35:
        /*0058*/ 	.byte	0x03, 0x50
        /*005a*/ 	.short	0x0000


	//----- nvinfo : EIATTR_MAXREG_COUNT
	.align		4
        /*005c*/ 	.byte	0x03, 0x1b
        /*005e*/ 	.short	0x00ff


	//----- nvinfo : EIATTR_MERCURY_ISA_VERSION
	.align		4
        /*0060*/ 	.byte	0x03, 0x5f
        /*0062*/ 	.short	0x0101


	//----- nvinfo : EIATTR_VRC_CTA_INIT_COUNT
	.align		4
        /*0064*/ 	.byte	0x02, 0x4a
	.zero		1
	.zero		1


	//----- nvinfo : EIATTR_EXIT_INSTR_OFFSETS
	.align		4
        /*0068*/ 	.byte	0x04, 0x1c
        /*006a*/ 	.short	(.L_37 - .L_36)


	//   ....[0]....
.L_36:
        /*006c*/ 	.word	0x00000080


	//   ....[1]....
        /*0070*/ 	.word	0x00000680


	//   ....[2]....
        /*0074*/ 	.word	0x00000940


	//   ....[3]....
        /*0078*/ 	.word	0x00000b00


	//   ....[4]....
        /*007c*/ 	.word	0x00000bf0


	//----- nvinfo : EIATTR_CBANK_PARAM_SIZE
	.align		4
.L_37:
        /*0080*/ 	.byte	0x03, 0x19
        /*0082*/ 	.short	0x0020


	//----- nvinfo : EIATTR_PARAM_CBANK
	.align		4
        /*0084*/ 	.byte	0x04, 0x0a
        /*0086*/ 	.short	(.L_39 - .L_38)
	.align		4
.L_38:
        /*0088*/ 	.word	index@(.nv.constant0._Z14gemver_kernel3ifPKfS0_Pf)
        /*008c*/ 	.short	0x0380
        /*008e*/ 	.short	0x0020


	//----- nvinfo : EIATTR_SW_WAR
	.align		4
.L_39:
        /*0090*/ 	.byte	0x04, 0x36
        /*0092*/ 	.short	(.L_41 - .L_40)
.L_40:
        /*0094*/ 	.word	0x00000008
.L_41:


//--------------------- .nv.info._Z14gemver_kernel2ifPKfPfS0_S0_ --------------------------
	.section	.nv.info._Z14gemver_kernel2ifPKfPfS0_S0_,"",@"SHT_CUDA_INFO"
	.sectionflags	@""
	.align	4


	//----- nvinfo : EIATTR_CUDA_API_VERSION
	.align		4
        /*0000*/ 	.byte	0x04, 0x37
        /*0002*/ 	.short	(.L_43 - .L_42)
.L_42:
        /*0004*/ 	.word	0x00000082


	//----- nvinfo : EIATTR_KPARAM_INFO
	.align		4
.L_43:
        /*0008*/ 	.byte	0x04, 0x17
        /*000a*/ 	.short	(.L_45 - .L_44)
.L_44:
        /*000c*/ 	.word	0x00000000
        /*0010*/ 	.short	0x0005
        /*0012*/ 	.short	0x0020
        /*0014*/ 	.byte	0x00, 0xf5, 0x21, 0x00


	//----- nvinfo : EIATTR_KPARAM_INFO
	.align		4
.L_45:
        /*0018*/ 	.byte	0x04, 0x17
        /*001a*/ 	.short	(.L_47 - .L_46)
.L_46:
        /*001c*/ 	.word	0x00000000
        /*0020*/ 	.short	0x0004
        /*0022*/ 	.short	0x0018
        /*0024*/ 	.byte	0x00, 0xf5, 0x21, 0x00


	//----- nvinfo : EIATTR_KPARAM_INFO
	.align		4
.L_47:
        /*0028*/ 	.byte	0x04, 0x17
        /*002a*/ 	.short	(.L_49 - .L_48)
.L_48:
        /*002c*/ 	.word	0x00000000
        /*0030*/ 	.short	0x0003
        /*0032*/ 	.short	0x0010
        /*0034*/ 	.byte	0x00, 0xf5, 0x21, 0x00


	//----- nvinfo : EIATTR_KPARAM_INFO
	.align		4
.L_49:
        /*0038*/ 	.byte	0x04, 0x17
        /*003a*/ 	.short	(.L_51 - .L_50)
.L_50:
        /*003c*/ 	.word	0x00000000
        /*0040*/ 	.short	0x0002
        /*0042*/ 	.short	0x0008
        /*0044*/ 	.byte	0x00, 0xf5, 0x21, 0x00


	//----- nvinfo : EIATTR_KPARAM_INFO
	.align		4
.L_51:
        /*0048*/ 	.byte	0x04, 0x17
        /*004a*/ 	.short	(.L_53 - .L_52)
.L_52:
        /*004c*/ 	.word	0x00000000
        /*0050*/ 	.short	0x0001
        /*0052*/ 	.short	0x0004
        /*0054*/ 	.byte	0x00, 0xf0, 0x11, 0x00


	//----- nvinfo : EIATTR_KPARAM_INFO
	.align		4
.L_53:
        /*0058*/ 	.byte	0x04, 0x17
        /*005a*/ 	.short	(.L_55 - .L_54)
.L_54:
        /*005c*/ 	.word	0x00000000
        /*0060*/ 	.short	0x0000
        /*0062*/ 	.short	0x0000
        /*0064*/ 	.byte	0x00, 0xf0, 0x11, 0x00


	//----- nvinfo : EIATTR_SPARSE_MMA_MASK
	.align		4
.L_55:
        /*0068*/ 	.byte	0x03, 0x50
        /*006a*/ 	.short	0x0000


	//----- nvinfo : EIATTR_MAXREG_COUNT
	.align		4
        /*006c*/ 	.byte	0x03, 0x1b
        /*006e*/ 	.short	0x00ff


	//----- nvinfo : EIATTR_MERCURY_ISA_VERSION
	.align		4
        /*0070*/ 	.byte	0x03, 0x5f
        /*0072*/ 	.short	0x0101


	//----- nvinfo : EIATTR_VRC_CTA_INIT_COUNT
	.align		4
        /*0074*/ 	.byte	0x02, 0x4a
	.zero		1
	.zero		1


	//----- nvinfo : EIATTR_EXIT_INSTR_OFFSETS
	.align		4
        /*0078*/ 	.byte	0x04, 0x1c
        /*007a*/ 	.short	(.L_57 - .L_56)


	//   ....[0]....
.L_56:
        /*007c*/ 	.word	0x00000070


	//   ....[1]....
        /*0080*/ 	.word	0x00000cd0


	//----- nvinfo : EIATTR_CBANK_PARAM_SIZE
	.align		4
.L_57:
        /*0084*/ 	.byte	0x03, 0x19
        /*0086*/ 	.short	0x0028


	//----- nvinfo : EIATTR_PARAM_CBANK
	.align		4
        /*0088*/ 	.byte	0x04, 0x0a
        /*008a*/ 	.short	(.L_59 - .L_58)
	.align		4
.L_58:
        /*008c*/ 	.word	index@(.nv.constant0._Z14gemver_kernel2ifPKfPfS0_S0_)
        /*0090*/ 	.short	0x0380
        /*0092*/ 	.short	0x0028


	//----- nvinfo : EIATTR_SW_WAR
	.align		4
.L_59:
        /*0094*/ 	.byte	0x04, 0x36
        /*0096*/ 	.short	(.L_61 - .L_60)
.L_60:
        /*0098*/ 	.word	0x00000008
.L_61:


//--------------------- .nv.info._Z14gemver_kernel1iPfPKfS1_S1_S1_ --------------------------
	.section	.nv.info._Z14gemver_kernel1iPfPKfS1_S1_S1_,"",@"SHT_CUDA_INFO"
	.sectionflags	@""
	.align	4


	//----- nvinfo : EIATTR_CUDA_API_VERSION
	.align		4
        /*0000*/ 	.byte	0x04, 0x37
        /*0002*/ 	.short	(.L_63 - .L_62)
.L_62:
        /*0004*/ 	.word	0x00000082


	//----- nvinfo : EIATTR_KPARAM_INFO
	.align		4
.L_63:
        /*0008*/ 	.byte	0x04, 0x17
        /*000a*/ 	.short	(.L_65 - .L_64)
.L_64:
        /*000c*/ 	.word	0x00000000
        /*0010*/ 	.short	0x0005
        /*0012*/ 	.short	0x0028
        /*0014*/ 	.byte	0x00, 0xf5, 0x21, 0x00


	//----- nvinfo : EIATTR_KPARAM_INFO
	.align		4
.L_65:
        /*0018*/ 	.byte	0x04, 0x17
        /*001a*/ 	.short	(.L_67 - .L_66)
.L_66:
        /*001c*/ 	.word	0x00000000
        /*0020*/ 	.short	0x0004
        /*0022*/ 	.short	0x0020
        /*0024*/ 	.byte	0x00, 0xf5, 0x21, 0x00


	//----- nvinfo : EIATTR_KPARAM_INFO
	.align		4
.L_67:
        /*0028*/ 	.byte	0x04, 0x17
        /*002a*/ 	.short	(.L_69 - .L_68)
.L_68:
        /*002c*/ 	.word	0x00000000
        /*0030*/ 	.short	0x0003
        /*0032*/ 	.short	0x0018
        /*0034*/ 	.byte	0x00, 0xf5, 0x21, 0x00


	//----- nvinfo : EIATTR_KPARAM_INFO
	.align		4
.L_69:
        /*0038*/ 	.byte	0x04, 0x17
        /*003a*/ 	.short	(.L_71 - .L_70)
.L_70:
        /*003c*/ 	.word	0x00000000
        /*0040*/ 	.short	0x0002
        /*0042*/ 	.short	0x0010
        /*0044*/ 	.byte	0x00, 0xf5, 0x21, 0x00


	//----- nvinfo : EIATTR_KPARAM_INFO
	.align		4
.L_71:
        /*0048*/ 	.byte	0x04, 0x17
        /*004a*/ 	.short	(.L_73 - .L_72)
.L_72:
        /*004c*/ 	.word	0x00000000
        /*0050*/ 	.short	0x0001
        /*0052*/ 	.short	0x0008
        /*0054*/ 	.byte	0x00, 0xf5, 0x21, 0x00


	//----- nvinfo : EIATTR_KPARAM_INFO
	.align		4
.L_73:
        /*0058*/ 	.byte	0x04, 0x17
        /*005a*/ 	.short	(.L_75 - .L_74)
.L_74:
        /*005c*/ 	.word	0x00000000
        /*0060*/ 	.short	0x0000
        /*0062*/ 	.short	0x0000
        /*0064*/ 	.byte	0x00, 0xf0, 0x11, 0x00


	//----- nvinfo : EIATTR_SPARSE_MMA_MASK
	.align		4
.L_75:
        /*0068*/ 	.byte	0x03, 0x50
        /*006a*/ 	.short	0x0000


	//----- nvinfo : EIATTR_MAXREG_COUNT
	.align		4
        /*006c*/ 	.byte	0x03, 0x1b
        /*006e*/ 	.short	0x00ff


	//----- nvinfo : EIATTR_MERCURY_ISA_VERSION
	.align		4
        /*0070*/ 	.byte	0x03, 0x5f
        /*0072*/ 	.short	0x0101


	//----- nvinfo : EIATTR_VRC_CTA_INIT_COUNT
	.align		4
        /*0074*/ 	.byte	0x02, 0x4a
	.zero		1
	.zero		1


	//----- nvinfo : EIATTR_EXIT_INSTR_OFFSETS
	.align		4
        /*0078*/ 	.byte	0x04, 0x1c
        /*007a*/ 	.short	(.L_77 - .L_76)


	//   ....[0]....
.L_76:
        /*007c*/ 	.word	0x000000c0


	//   ....[1]....
        /*0080*/ 	.word	0x00000220


	//----- nvinfo : EIATTR_CBANK_PARAM_SIZE
	.align		4
.L_77:
        /*0084*/ 	.byte	0x03, 0x19
        /*0086*/ 	.short	0x0030


	//----- nvinfo : EIATTR_PARAM_CBANK
	.align		4
        /*0088*/ 	.byte	0x04, 0x0a
        /*008a*/ 	.short	(.L_79 - .L_78)
	.align		4
.L_78:
        /*008c*/ 	.word	index@(.nv.constant0._Z14gemver_kernel1iPfPKfS1_S1_S1_)
        /*0090*/ 	.short	0x0380
        /*0092*/ 	.short	0x0030


	//----- nvinfo : EIATTR_SW_WAR
	.align		4
.L_79:
        /*0094*/ 	.byte	0x04, 0x36
        /*0096*/ 	.short	(.L_81 - .L_80)
.L_80:
        /*0098*/ 	.word	0x00000008
.L_81:


//--------------------- .nv.info._Z13warmup_kernelPf --------------------------
	.section	.nv.info._Z13warmup_kernelPf,"",@"SHT_CUDA_INFO"
	.sectionflags	@""
	.align	4


	//----- nvinfo : EIATTR_CUDA_API_VERSION
	.align		4
        /*0000*/ 	.byte	0x04, 0x37
        /*0002*/ 	.short	(.L_83 - .L_82)
.L_82:
        /*0004*/ 	.word	0x00000082


	//----- nvinfo : EIATTR_KPARAM_INFO
	.align		4
.L_83:
        /*0008*/ 	.byte	0x04, 0x17
        /*000a*/ 	.short	(.L_85 - .L_84)
.L_84:
        /*000c*/ 	.word	0x00000000
        /*0010*/ 	.short	0x0000
        /*0012*/ 	.short	0x0000
        /*0014*/ 	.byte	0x00, 0xf5, 0x21, 0x00


	//----- nvinfo : EIATTR_SPARSE_MMA_MASK
	.align		4
.L_85:
        /*0018*/ 	.byte	0x03, 0x50
        /*001a*/ 	.short	0x0000


	//----- nvinfo : EIATTR_MAXREG_COUNT
	.align		4
        /*001c*/ 	.byte	0x03, 0x1b
        /*001e*/ 	.short	0x00ff


	//----- nvinfo : EIATTR_MERCURY_ISA_VERSION
	.align		4
        /*0020*/ 	.byte	0x03, 0x5f
        /*0022*/ 	.short	0x0101


	//----- nvinfo : EIATTR_VRC_CTA_INIT_COUNT
	.align		4
        /*0024*/ 	.byte	0x02, 0x4a
	.zero		1
	.zero		1


	//----- nvinfo : EIATTR_EXIT_INSTR_OFFSETS
	.align		4
        /*0028*/ 	.byte	0x04, 0x1c
        /*002a*/ 	.short	(.L_87 - .L_86)


	//   ....[0]....
.L_86:
        /*002c*/ 	.word	0x00000060


	//   ....[1]....
        /*0030*/ 	.word	0x000000d0


	//----- nvinfo : EIATTR_CBANK_PARAM_SIZE
	.align		4
.L_87:
        /*0034*/ 	.byte	0x03, 0x19
        /*0036*/ 	.short	0x0008


	//----- nvinfo : EIATTR_PARAM_CBANK
	.align		4
        /*0038*/ 	.byte	0x04, 0x0a
        /*003a*/ 	.short	(.L_89 - .L_88)
	.align		4
.L_88:
        /*003c*/ 	.word	index@(.nv.constant0._Z13warmup_kernelPf)
        /*0040*/ 	.short	0x0380
        /*0042*/ 	.short	0x0008


	//----- nvinfo : EIATTR_SW_WAR
	.align		4
.L_89:
        /*0044*/ 	.byte	0x04, 0x36
        /*0046*/ 	.short	(.L_91 - .L_90)
.L_90:
        /*0048*/ 	.word	0x00000008
.L_91:


//--------------------- .nv.callgraph             --------------------------
	.section	.nv.callgraph,"",@"SHT_CUDA_CALLGRAPH"
	.align	4
	.sectionentsize	8
	.align		4
        /*0000*/ 	.word	0x00000000
	.align		4
        /*0004*/ 	.word	0xffffffff
	.align		4
        /*0008*/ 	.word	0x00000000
	.align		4
        /*000c*/ 	.word	0xfffffffe
	.align		4
        /*0010*/ 	.word	0x00000000
	.align		4
        /*0014*/ 	.word	0xfffffffd
	.align		4
        /*0018*/ 	.word	0x00000000
	.align		4
        /*001c*/ 	.word	0xfffffffc


//--------------------- .text._Z14gemver_kernel3ifPKfS0_Pf --------------------------
	.section	.text._Z14gemver_kernel3ifPKfS0_Pf,"ax",@progbits
	.align	128
        .global         _Z14gemver_kernel3ifPKfS0_Pf
        .type           _Z14gemver_kernel3ifPKfS0_Pf,@function
        .size           _Z14gemver_kernel3ifPKfS0_Pf,(.L_x_14 - _Z14gemver_kernel3ifPKfS0_Pf)
        .other          _Z14gemver_kernel3ifPKfS0_Pf,@"STO_CUDA_ENTRY STV_DEFAULT"
_Z14gemver_kernel3ifPKfS0_Pf:
.text._Z14gemver_kernel3ifPKfS0_Pf:
[----:B------:R-:W-:Y:S01]  /*0000*/  LDC R1, c[0x0][0x37c] ;  /* 0x0000df00ff017b82 */ /* 0x000fe20000000800 */
[----:B------:R-:W0:Y:S07]  /*0010*/  S2R R0, SR_TID.X ;  /* 0x0000000000007919 */ /* 0x000e2e0000002100 */
[----:B------:R-:W0:Y:S08]  /*0020*/  S2UR UR4, SR_CTAID.X ;  /* 0x00000000000479c3 */ /* 0x000e300000002500 */
[----:B------:R-:W0:Y:S08]  /*0030*/  LDC R7, c[0x0][0x360] ;  /* 0x0000d800ff077b82 */ /* 0x000e300000000800 */
[----:B------:R-:W1:Y:S01]  /*0040*/  LDC R4, c[0x0][0x380] ;  /* 0x0000e000ff047b82 */ /* 0x000e620000000800 */
[----:B0-----:R-:W-:Y:S01]  /*0050*/  IMAD R7, R7, UR4, R0 ;  /* 0x0000000407077c24 */ /* 0x001fe2000f8e0200 */
[----:B-1----:R-:W-:-:S04]  /*0060*/  ISETP.GE.AND P0, PT, R4, 0x1, PT ;  /* 0x000000010400780c */ /* 0x002fc80003f06270 */
[----:B------:R-:W-:-:S13]  /*0070*/  ISETP.GE.OR P0, PT, R7, R4, !P0 ;  /* 0x000000040700720c */ /* 0x000fda0004706670 */
[----:B------:R-:W-:Y:S05]  /*0080*/  @P0 EXIT ;  /* 0x000000000000094d */ /* 0x000fea0003800000 */
[----:B------:R-:W0:Y:S01]  /*0090*/  LDC.64 R2, c[0x0][0x398] ;  /* 0x0000e600ff027b82 */ /* 0x000e220000000a00 */
[----:B------:R-:W1:Y:S01]  /*00a0*/  LDCU.64 UR8, c[0x0][0x358] ;  /* 0x00006b00ff0877ac */ /* 0x000e620008000a00 */
[C---:B------:R-:W-:Y:S01]  /*00b0*/  ISETP.GE.U32.AND P1, PT, R4.reuse, 0x8, PT ;  /* 0x000000080400780c */ /* 0x040fe20003f26070 */
[----:B------:R-:W-:Y:S01]  /*00c0*/  HFMA2 R0, -RZ, RZ, 0, 0 ;  /* 0x00000000ff007431 */ /* 0x000fe200000001ff */
[----:B------:R-:W-:-:S04]  /*00d0*/  LOP3.LUT R16, R4, 0x7, RZ, 0xc0, !PT ;  /* 0x0000000704107812 */ /* 0x000fc800078ec0ff */
[----:B------:R-:W-:Y:S01]  /*00e0*/  ISETP.NE.AND P0, PT, R16, RZ, PT ;  /* 0x000000ff1000720c */ /* 0x000fe20003f05270 */
[----:B0-----:R-:W-:-:S04]  /*00f0*/  IMAD.WIDE R2, R7, 0x4, R2 ;  /* 0x0000000407027825 */ /* 0x001fc800078e0202 */
[----:B------:R-:W-:Y:S01]  /*0100*/  IMAD R7, R7, R4, RZ ;  /* 0x0000000407077224 */ /* 0x000fe200078e02ff */
[----:B-1----:R0:W5:Y:S01]  /*0110*/  LDG.E R5, desc[UR8][R2.64] ;  /* 0x0000000802057981 */ /* 0x002162000c1e1900 */
[----:B------:R-:W-:Y:S06]  /*0120*/  @!P1 BRA `(.L_x_0) ;  /* 0x0000000400549947 */ /* 0x000fec0003800000 */
[----:B------:R-:W1:Y:S01]  /*0130*/  LDCU.64 UR4, c[0x0][0x390] ;  /* 0x00007200ff0477ac */ /* 0x000e620008000a00 */
[----:B------:R-:W-:Y:S02]  /*0140*/  LOP3.LUT R0, R4, 0x7ffffff8, RZ, 0xc0, !PT ;  /* 0x7ffffff804007812 */ /* 0x000fe400078ec0ff */
[----:B------:R-:W-:Y:S01]  /*0150*/  MOV R12, R7 ;  /* 0x00000007000c7202 */ /* 0x000fe20000000f00 */
[----:B------:R-:W2:Y:S01]  /*0160*/  LDCU.64 UR6, c[0x0][0x388] ;  /* 0x00007100ff0677ac */ /* 0x000ea20008000a00 */
[----:B------:R-:W-:Y:S01]  /*0170*/  IADD3 R6, PT, PT, -R0, RZ, RZ ;  /* 0x000000ff00067210 */ /* 0x000fe20007ffe1ff */
[----:B------:R-:W3:Y:S01]  /*0180*/  LDCU UR10, c[0x0][0x384] ;  /* 0x00007080ff0a77ac */ /* 0x000ee20008000800 */
[----:B-1----:R-:W-:-:S04]  /*0190*/  UIADD3 UR4, UP1, UPT, UR4, 0x10, URZ ;  /* 0x0000001004047890 */ /* 0x002fc8000ff3e0ff */
[----:B------:R-:W-:Y:S02]  /*01a0*/  UIADD3.X UR5, UPT, UPT, URZ, UR5, URZ, UP1, !UPT ;  /* 0x00000005ff057290 */ /* 0x000fe40008ffe4ff */
[----:B--2---:R-:W-:Y:S01]  /*01b0*/  UIADD3 UR6, UP0, UPT, UR6, 0x10, URZ ;  /* 0x0000001006067890 */ /* 0x004fe2000ff1e0ff */
[----:B------:R-:W-:-:S03]  /*01c0*/  MOV R8, UR4 ;  /* 0x0000000400087c02 */ /* 0x000fc60008000f00 */
[----:B------:R-:W-:Y:S01]  /*01d0*/  MOV R9, UR5 ;  /* 0x0000000500097c02 */ /* 0x000fe20008000f00 */
[----:B---3--:R-:W-:-:S12]  /*01e0*/  UIADD3.X UR7, UPT, UPT, URZ, UR7, URZ, UP0, !UPT ;  /* 0x00000007ff077290 */ /* 0x008fd800087fe4ff */
.L_x_1:
[----:B------:R-:W-:Y:S01]  /*01f0*/  MOV R10, UR6 ;  /* 0x00000006000a7c02 */ /* 0x000fe20008000f00 */
[----:B--2---:R-:W2:Y:S01]  /*0200*/  LDG.E R14, desc[UR8][R8.64+-0x10] ;  /* 0xfffff008080e7981 */ /* 0x004ea2000c1e1900 */
[----:B------:R-:W-:-:S03]  /*0210*/  MOV R11, UR7 ;  /* 0x00000007000b7c02 */ /* 0x000fc60008000f00 */
[----:B------:R-:W-:-:S05]  /*0220*/  IMAD.WIDE R10, R12, 0x4, R10 ;  /* 0x000000040c0a7825 */ /* 0x000fca00078e020a */
[----:B------:R-:W3:Y:S02]  /*0230*/  LDG.E R13, desc[UR8][R10.64+-0x10] ;  /* 0xfffff0080a0d7981 */ /* 0x000ee4000c1e1900 */
[----:B---3--:R-:W-:-:S04]  /*0240*/  FMUL R13, R13, UR10 ;  /* 0x0000000a0d0d7c20 */ /* 0x008fc80008400000 */
[----:B--2---:R-:W-:-:S06]  /*0250*/  FMUL R13, R13, R14 ;  /* 0x0000000e0d0d7220 */ /* 0x004fcc0000400000 */
[----:B------:R-:W1:Y:S02]  /*0260*/  F2I.TRUNC.NTZ R13, R13 ;  /* 0x0000000d000d7305 */ /* 0x000e64000020f100 */
[----:B-1----:R-:W-:-:S05]  /*0270*/  I2FP.F32.S32 R14, R13 ;  /* 0x0000000d000e7245 */ /* 0x002fca0000201400 */
[----:B-----5:R-:W-:-:S05]  /*0280*/  FADD R5, R14, R5 ;  /* 0x000000050e057221 */ /* 0x020fca0000000000 */
[----:B------:R1:W-:Y:S04]  /*0290*/  STG.E desc[UR8][R2.64], R5 ;  /* 0x0000000502007986 */ /* 0x0003e8000c101908 */
[----:B------:R-:W2:Y:S04]  /*02a0*/  LDG.E R14, desc[UR8][R10.64+-0xc] ;  /* 0xfffff4080a0e7981 */ /* 0x000ea8000c1e1900 */
[----:B------:R-:W3:Y:S01]  /*02b0*/  LDG.E R15, desc[UR8][R8.64+-0xc] ;  /* 0xfffff408080f7981 */ /* 0x000ee2000c1e1900 */
[----:B--2---:R-:W-:-:S04]  /*02c0*/  FMUL R14, R14, UR10 ;  /* 0x0000000a0e0e7c20 */ /* 0x004fc80008400000 */
[----:B---3--:R-:W-:-:S06]  /*02d0*/  FMUL R14, R14, R15 ;  /* 0x0000000f0e0e7220 */ /* 0x008fcc0000400000 */
[----:B------:R-:W2:Y:S02]  /*02e0*/  F2I.TRUNC.NTZ R14, R14 ;  /* 0x0000000e000e7305 */ /* 0x000ea4000020f100 */
[----:B--2---:R-:W-:-:S05]  /*02f0*/  I2FP.F32.S32 R18, R14 ;  /* 0x0000000e00127245 */ /* 0x004fca0000201400 */
[----:B------:R-:W-:-:S05]  /*0300*/  FADD R15, R5, R18 ;  /* 0x00000012050f7221 */ /* 0x000fca0000000000 */
[----:B------:R2:W-:Y:S04]  /*0310*/  STG.E desc[UR8][R2.64], R15 ;  /* 0x0000000f02007986 */ /* 0x0005e8000c101908 */
[----:B------:R-:W3:Y:S04]  /*0320*/  LDG.E R13, desc[UR8][R10.64+-0x8] ;  /* 0xfffff8080a0d7981 */ /* 0x000ee8000c1e1900 */
[----:B------:R-:W4:Y:S01]  /*0330*/  LDG.E R18, desc[UR8][R8.64+-0x8] ;  /* 0xfffff80808127981 */ /* 0x000f22000c1e1900 */
[----:B---3--:R-:W-:-:S04]  /*0340*/  FMUL R13, R13, UR10 ;  /* 0x0000000a0d0d7c20 */ /* 0x008fc80008400000 */
[----:B----4-:R-:W-:-:S06]  /*0350*/  FMUL R13, R13, R18 ;  /* 0x000000120d0d7220 */ /* 0x010fcc0000400000 */
[----:B------:R-:W3:Y:S02]  /*0360*/  F2I.TRUNC.NTZ R13, R13 ;  /* 0x0000000d000d7305 */ /* 0x000ee4000020f100 */
[----:B---3--:R-:W-:-:S05]  /*0370*/  I2FP.F32.S32 R18, R13 ;  /* 0x0000000d00127245 */ /* 0x008fca0000201400 */
[----:B-1----:R-:W-:-:S05]  /*0380*/  FADD R5, R15, R18 ;  /* 0x000000120f057221 */ /* 0x002fca0000000000 */
[----:B------:R1:W-:Y:S04]  /*0390*/  STG.E desc[UR8][R2.64], R5 ;  /* 0x0000000502007986 */ /* 0x0003e8000c101908 */
[----:B------:R-:W3:Y:S04]  /*03a0*/  LDG.E R14, desc[UR8][R10.64+-0x4] ;  /* 0xfffffc080a0e7981 */ /* 0x000ee8000c1e1900 */
[----:B------:R-:W4:Y:S01]  /*03b0*/  LDG.E R17, desc[UR8][R8.64+-0x4] ;  /* 0xfffffc0808117981 */ /* 0x000f22000c1e1900 */
[----:B---3--:R-:W-:-:S04]  /*03c0*/  FMUL R14, R14, UR10 ;  /* 0x0000000a0e0e7c20 */ /* 0x008fc80008400000 */
[----:B----4-:R-:W-:-:S06]  /*03d0*/  FMUL R14, R14, R17 ;  /* 0x000000110e0e7220 */ /* 0x010fcc0000400000 */
[----:B------:R-:W3:Y:S02]  /*03e0*/  F2I.TRUNC.NTZ R14, R14 ;  /* 0x0000000e000e7305 */ /* 0x000ee4000020f100 */
[----:B---3--:R-:W-:-:S05]  /*03f0*/  I2FP.F32.S32 R18, R14 ;  /* 0x0000000e00127245 */ /* 0x008fca0000201400 */
[----:B--2---:R-:W-:-:S05]  /*0400*/  FADD R15, R5, R18 ;  /* 0x00000012050f7221 */ /* 0x004fca0000000000 */
        /* <DEDUP_REMOVED lines=23> */
[----:B------:R-:W-:-:S05]  /*0580*/  FADD R17, R15, R18 ;  /* 0x000000120f117221 */ /* 0x000fca0000000000 */
[----:B------:R2:W-:Y:S04]  /*0590*/  STG.E desc[UR8][R2.64], R17 ;  /* 0x0000001102007986 */ /* 0x0005e8000c101908 */
[----:B-1----:R-:W3:Y:S04]  /*05a0*/  LDG.E R5, desc[UR8][R10.64+0xc] ;  /* 0x00000c080a057981 */ /* 0x002ee8000c1e1900 */
[----:B------:R1:W4:Y:S01]  /*05b0*/  LDG.E R14, desc[UR8][R8.64+0xc] ;  /* 0x00000c08080e7981 */ /* 0x000322000c1e1900 */
[----:B------:R-:W-:-:S04]  /*05c0*/  IADD3 R6, PT, PT, R6, 0x8, RZ ;  /* 0x0000000806067810 */ /* 0x000fc80007ffe0ff */
[----:B------:R-:W-:Y:S02]  /*05d0*/  ISETP.NE.AND P1, PT, R6, RZ, PT ;  /* 0x000000ff0600720c */ /* 0x000fe40003f25270 */
[----:B-1----:R-:W-:Y:S02]  /*05e0*/  IADD3 R8, P2, PT, R8, 0x20, RZ ;  /* 0x0000002008087810 */ /* 0x002fe40007f5e0ff */
[----:B------:R-:W-:Y:S02]  /*05f0*/  IADD3 R12, PT, PT, R12, 0x8, RZ ;  /* 0x000000080c0c7810 */ /* 0x000fe40007ffe0ff */
[----:B------:R-:W-:Y:S01]  /*0600*/  IADD3.X R9, PT, PT, RZ, R9, RZ, P2, !PT ;  /* 0x00000009ff097210 */ /* 0x000fe200017fe4ff */
[----:B---3--:R-:W-:-:S04]  /*0610*/  FMUL R5, R5, UR10 ;  /* 0x0000000a05057c20 */ /* 0x008fc80008400000 */
[----:B----4-:R-:W-:-:S06]  /*0620*/  FMUL R14, R5, R14 ;  /* 0x0000000e050e7220 */ /* 0x010fcc0000400000 */
[----:B------:R-:W1:Y:S02]  /*0630*/  F2I.TRUNC.NTZ R14, R14 ;  /* 0x0000000e000e7305 */ /* 0x000e64000020f100 */
[----:B-1----:R-:W-:-:S05]  /*0640*/  I2FP.F32.S32 R18, R14 ;  /* 0x0000000e00127245 */ /* 0x002fca0000201400 */
[----:B------:R-:W-:-:S05]  /*0650*/  FADD R5, R17, R18 ;  /* 0x0000001211057221 */ /* 0x000fca0000000000 */
[----:B------:R2:W-:Y:S01]  /*0660*/  STG.E desc[UR8][R2.64], R5 ;  /* 0x0000000502007986 */ /* 0x0005e2000c101908 */
[----:B------:R-:W-:Y:S05]  /*0670*/  @P1 BRA `(.L_x_1) ;  /* 0xfffffff800dc1947 */ /* 0x000fea000383ffff */
.L_x_0:
[----:B------:R-:W-:Y:S05]  /*0680*/  @!P0 EXIT ;  /* 0x000000000000894d */ /* 0x000fea0003800000 */
[----:B------:R-:W-:Y:S02]  /*0690*/  ISETP.GE.U32.AND P0, PT, R16, 0x4, PT ;  /* 0x000000041000780c */ /* 0x000fe40003f06070 */
[----:B------:R-:W-:-:S04]  /*06a0*/  LOP3.LUT R14, R4, 0x3, RZ, 0xc0, !PT ;  /* 0x00000003040e7812 */ /* 0x000fc800078ec0ff */
[----:B------:R-:W-:-:S07]  /*06b0*/  ISETP.NE.AND P1, PT, R14, RZ, PT ;  /* 0x000000ff0e00720c */ /* 0x000fce0003f25270 */
[----:B------:R-:W-:Y:S06]  /*06c0*/  @!P0 BRA `(.L_x_2) ;  /* 0x00000000009c8947 */ /* 0x000fec0003800000 */
[----:B------:R-:W1:Y:S01]  /*06d0*/  LDC.64 R8, c[0x0][0x388] ;  /* 0x0000e200ff087b82 */ /* 0x000e620000000a00 */
[----:B------:R-:W-:Y:S01]  /*06e0*/  IADD3 R13, PT, PT, R7, R0, RZ ;  /* 0x00000000070d7210 */ /* 0x000fe20007ffe0ff */
[----:B------:R-:W3:Y:S06]  /*06f0*/  LDCU UR4, c[0x0][0x384] ;  /* 0x00007080ff0477ac */ /* 0x000eec0008000800 */
[----:B------:R-:W4:Y:S01]  /*0700*/  LDC.64 R10, c[0x0][0x390] ;  /* 0x0000e400ff0a7b82 */ /* 0x000f220000000a00 */
[----:B-1----:R-:W-:-:S05]  /*0710*/  IMAD.WIDE R8, R13, 0x4, R8 ;  /* 0x000000040d087825 */ /* 0x002fca00078e0208 */
[----:B------:R-:W3:Y:S01]  /*0720*/  LDG.E R6, desc[UR8][R8.64] ;  /* 0x0000000808067981 */ /* 0x000ee2000c1e1900 */
[----:B----4-:R-:W-:-:S05]  /*0730*/  IMAD.WIDE.U32 R10, R0, 0x4, R10 ;  /* 0x00000004000a7825 */ /* 0x010fca00078e000a */
[----:B------:R-:W4:Y:S01]  /*0740*/  LDG.E R13, desc[UR8][R10.64] ;  /* 0x000000080a0d7981 */ /* 0x000f22000c1e1900 */
[----:B---3--:R-:W-:-:S04]  /*0750*/  FMUL R6, R6, UR4 ;  /* 0x0000000406067c20 */ /* 0x008fc80008400000 */
[----:B----4-:R-:W-:-:S06]  /*0760*/  FMUL R6, R6, R13 ;  /* 0x0000000d06067220 */ /* 0x010fcc0000400000 */
[----:B------:R-:W1:Y:S02]  /*0770*/  F2I.TRUNC.NTZ R6, R6 ;  /* 0x0000000600067305 */ /* 0x000e64000020f100 */
[----:B-1----:R-:W-:-:S05]  /*0780*/  I2FP.F32.S32 R12, R6 ;  /* 0x00000006000c7245 */ /* 0x002fca0000201400 */
[----:B--2--5:R-:W-:-:S05]  /*0790*/  FADD R5, R5, R12 ;  /* 0x0000000c05057221 */ /* 0x024fca0000000000 */
        /* <DEDUP_REMOVED lines=9> */
[----:B------:R-:W2:Y:S04]  /*0830*/  LDG.E R6, desc[UR8][R8.64+0x8] ;  /* 0x0000080808067981 */ /* 0x000ea8000c1e1900 */
[----:B------:R-:W4:Y:S01]  /*0840*/  LDG.E R15, desc[UR8][R10.64+0x8] ;  /* 0x000008080a0f7981 */ /* 0x000f22000c1e1900 */
[----:B--2---:R-:W-:-:S04]  /*0850*/  FMUL R6, R6, UR4 ;  /* 0x0000000406067c20 */ /* 0x004fc80008400000 */
[----:B----4-:R-:W-:-:S06]  /*0860*/  FMUL R6, R6, R15 ;  /* 0x0000000f06067220 */ /* 0x010fcc0000400000 */
[----:B------:R-:W2:Y:S02]  /*0870*/  F2I.TRUNC.NTZ R6, R6 ;  /* 0x0000000600067305 */ /* 0x000ea4000020f100 */
[----:B--2---:R-:W-:-:S05]  /*0880*/  I2FP.F32.S32 R16, R6 ;  /* 0x0000000600107245 */ /* 0x004fca0000201400 */
[----:B------:R-:W-:-:S05]  /*0890*/  FADD R15, R13, R16 ;  /* 0x000000100d0f7221 */ /* 0x000fca0000000000 */
[----:B------:R3:W-:Y:S04]  /*08a0*/  STG.E desc[UR8][R2.64], R15 ;  /* 0x0000000f02007986 */ /* 0x0007e8000c101908 */
[----:B-1----:R-:W2:Y:S04]  /*08b0*/  LDG.E R5, desc[UR8][R8.64+0xc] ;  /* 0x00000c0808057981 */ /* 0x002ea8000c1e1900 */
[----:B------:R-:W4:Y:S01]  /*08c0*/  LDG.E R12, desc[UR8][R10.64+0xc] ;  /* 0x00000c080a0c7981 */ /* 0x000f22000c1e1900 */
[----:B------:R-:W-:Y:S01]  /*08d0*/  IADD3 R0, PT, PT, R0, 0x4, RZ ;  /* 0x0000000400007810 */ /* 0x000fe20007ffe0ff */
[----:B--2---:R-:W-:-:S04]  /*08e0*/  FMUL R5, R5, UR4 ;  /* 0x0000000405057c20 */ /* 0x004fc80008400000 */
[----:B----4-:R-:W-:-:S06]  /*08f0*/  FMUL R12, R5, R12 ;  /* 0x0000000c050c7220 */ /* 0x010fcc0000400000 */
[----:B------:R-:W1:Y:S02]  /*0900*/  F2I.TRUNC.NTZ R12, R12 ;  /* 0x0000000c000c7305 */ /* 0x000e64000020f100 */
[----:B-1----:R-:W-:-:S05]  /*0910*/  I2FP.F32.S32 R16, R12 ;  /* 0x0000000c00107245 */ /* 0x002fca0000201400 */
[----:B------:R-:W-:-:S05]  /*0920*/  FADD R5, R15, R16 ;  /* 0x000000100f057221 */ /* 0x000fca0000000000 */
[----:B------:R3:W-:Y:S02]  /*0930*/  STG.E desc[UR8][R2.64], R5 ;  /* 0x0000000502007986 */ /* 0x0007e4000c101908 */
.L_x_2:
[----:B------:R-:W-:Y:S05]  /*0940*/  @!P1 EXIT ;  /* 0x000000000000994d */ /* 0x000fea0003800000 */
[----:B------:R-:W-:Y:S02]  /*0950*/  ISETP.NE.AND P0, PT, R14, 0x1, PT ;  /* 0x000000010e00780c */ /* 0x000fe40003f05270 */
[----:B------:R-:W-:-:S04]  /*0960*/  LOP3.LUT R4, R4, 0x1, RZ, 0xc0, !PT ;  /* 0x0000000104047812 */ /* 0x000fc800078ec0ff */
[----:B------:R-:W-:-:S07]  /*0970*/  ISETP.NE.U32.AND P1, PT, R4, 0x1, PT ;  /* 0x000000010400780c */ /* 0x000fce0003f25070 */
[----:B------:R-:W-:Y:S06]  /*0980*/  @!P0 BRA `(.L_x_3) ;  /* 0x00000000005c8947 */ /* 0x000fec0003800000 */
[----:B------:R-:W1:Y:S01]  /*0990*/  LDC.64 R8, c[0x0][0x388] ;  /* 0x0000e200ff087b82 */ /* 0x000e620000000a00 */
[----:B---3--:R-:W-:Y:S01]  /*09a0*/  IADD3 R13, PT, PT, R7, R0, RZ ;  /* 0x00000000070d7210 */ /* 0x008fe20007ffe0ff */
        /* <DEDUP_REMOVED lines=10> */
[----:B-----5:R-:W-:-:S05]  /*0a50*/  FADD R13, R5, R6 ;  /* 0x00000006050d7221 */ /* 0x020fca0000000000 */
[----:B------:R1:W-:Y:S04]  /*0a60*/  STG.E desc[UR8][R2.64], R13 ;  /* 0x0000000d02007986 */ /* 0x0003e8000c101908 */
[----:B--2---:R-:W2:Y:S04]  /*0a70*/  LDG.E R5, desc[UR8][R8.64+0x4] ;  /* 0x0000040808057981 */ /* 0x004ea8000c1e1900 */
[----:B------:R-:W3:Y:S01]  /*0a80*/  LDG.E R6, desc[UR8][R10.64+0x4] ;  /* 0x000004080a067981 */ /* 0x000ee2000c1e1900 */
[----:B------:R-:W-:Y:S01]  /*0a90*/  IADD3 R0, PT, PT, R0, 0x2, RZ ;  /* 0x0000000200007810 */ /* 0x000fe20007ffe0ff */
[----:B--2---:R-:W-:-:S04]  /*0aa0*/  FMUL R5, R5, UR4 ;  /* 0x0000000405057c20 */ /* 0x004fc80008400000 */
[----:B---3--:R-:W-:-:S06]  /*0ab0*/  FMUL R6, R5, R6 ;  /* 0x0000000605067220 */ /* 0x008fcc0000400000 */
[----:B------:R-:W2:Y:S02]  /*0ac0*/  F2I.TRUNC.NTZ R6, R6 ;  /* 0x0000000600067305 */ /* 0x000ea4000020f100 */
[----:B--2---:R-:W-:-:S05]  /*0ad0*/  I2FP.F32.S32 R12, R6 ;  /* 0x00000006000c7245 */ /* 0x004fca0000201400 */
[----:B------:R-:W-:-:S05]  /*0ae0*/  FADD R5, R13, R12 ;  /* 0x0000000c0d057221 */ /* 0x000fca0000000000 */
[----:B------:R1:W-:Y:S02]  /*0af0*/  STG.E desc[UR8][R2.64], R5 ;  /* 0x0000000502007986 */ /* 0x0003e4000c101908 */
.L_x_3:
[----:B------:R-:W-:Y:S05]  /*0b00*/  @P1 EXIT ;  /* 0x000000000000194d */ /* 0x000fea0003800000 */
[----:B------:R-:W4:Y:S01]  /*0b10*/  LDC.64 R8, c[0x0][0x388] ;  /* 0x0000e200ff087b82 */ /* 0x000f220000000a00 */
[----:B------:R-:W-:Y:S01]  /*0b20*/  IADD3 R7, PT, PT, R7, R0, RZ ;  /* 0x0000000007077210 */ /* 0x000fe20007ffe0ff */
[----:B------:R-:W0:Y:S06]  /*0b30*/  LDCU UR4, c[0x0][0x384] ;  /* 0x00007080ff0477ac */ /* 0x000e2c0008000800 */
[----:B------:R-:W2:Y:S01]  /*0b40*/  LDC.64 R10, c[0x0][0x390] ;  /* 0x0000e400ff0a7b82 */ /* 0x000ea20000000a00 */
[----:B----4-:R-:W-:-:S06]  /*0b50*/  IMAD.WIDE R6, R7, 0x4, R8 ;  /* 0x0000000407067825 */ /* 0x010fcc00078e0208 */
[----:B------:R-:W0:Y:S01]  /*0b60*/  LDG.E R6, desc[UR8][R6.64] ;  /* 0x0000000806067981 */ /* 0x000e22000c1e1900 */
[----:B--2---:R-:W-:-:S06]  /*0b70*/  IMAD.WIDE.U32 R8, R0, 0x4, R10 ;  /* 0x0000000400087825 */ /* 0x004fcc00078e000a */
[----:B------:R-:W2:Y:S01]  /*0b80*/  LDG.E R9, desc[UR8][R8.64] ;  /* 0x0000000808097981 */ /* 0x000ea2000c1e1900 */
[----:B0-----:R-:W-:-:S04]  /*0b90*/  FMUL R0, R6, UR4 ;  /* 0x0000000406007c20 */ /* 0x001fc80008400000 */
[----:B--2---:R-:W-:-:S06]  /*0ba0*/  FMUL R0, R0, R9 ;  /* 0x0000000900007220 */ /* 0x004fcc0000400000 */
[----:B------:R-:W0:Y:S02]  /*0bb0*/  F2I.TRUNC.NTZ R0, R0 ;  /* 0x0000000000007305 */ /* 0x000e24000020f100 */
[----:B0-----:R-:W-:-:S05]  /*0bc0*/  I2FP.F32.S32 R4, R0 ;  /* 0x0000000000047245 */ /* 0x001fca0000201400 */
[----:B-1-3-5:R-:W-:-:S05]  /*0bd0*/  FADD R5, R4, R5 ;  /* 0x0000000504057221 */ /* 0x02afca0000000000 */
[----:B------:R-:W-:Y:S01]  /*0be0*/  STG.E desc[UR8][R2.64], R5 ;  /* 0x0000000502007986 */ /* 0x000fe2000c101908 */
[----:B------:R-:W-:Y:S05]  /*0bf0*/  EXIT ;  /* 0x000000000000794d */ /* 0x000fea0003800000 */
.L_x_4:
[----:B------:R-:W-:-:S00]  /*0c00*/  BRA `(.L_x_4) ;  /* 0xfffffffc00fc7947 */ /* 0x000fc0000383ffff */
[----:B------:R-:W-:-:S00]  /*0c10*/  NOP ;  /* 0x0000000000007918 */ /* 0x000fc00000000000 */
        /* <DEDUP_REMOVED lines=14> */
.L_x_14:


//--------------------- .text._Z14gemver_kernel2ifPKfPfS0_S0_ --------------------------
	.section	.text._Z14gemver_kernel2ifPKfPfS0_S0_,"ax",@progbits
	.align	128
        .global         _Z14gemver_kernel2ifPKfPfS0_S0_
        .type           _Z14gemver_kernel2ifPKfPfS0_S0_,@function
        .size           _Z14gemver_kernel2ifPKfPfS0_S0_,(.L_x_15 - _Z14gemver_kernel2ifPKfPfS0_S0_)
        .other          _Z14gemver_kernel2ifPKfPfS0_S0_,@"STO_CUDA_ENTRY STV_DEFAULT"
_Z14gemver_kernel2ifPKfPfS0_S0_:
.text._Z14gemver_kernel2ifPKfPfS0_S0_:
[----:B------:R-:W-:Y:S01]  /*0000*/  LDC R1, c[0x0][0x37c] ;  /* 0x0000df00ff017b82 */ /* 0x000fe20000000800 */
[----:B------:R-:W0:Y:S07]  /*0010*/  S2R R2, SR_TID.X ;  /* 0x0000000000027919 */ /* 0x000e2e0000002100 */
[----:B------:R-:W0:Y:S08]  /*0020*/  S2UR UR4, SR_CTAID.X ;  /* 0x00000000000479c3 */ /* 0x000e300000002500 */
[----:B------:R-:W0:Y:S08]  /*0030*/  LDC R5, c[0x0][0x360] ;  /* 0x0000d800ff057b82 */ /* 0x000e300000000800 */
[----:B------:R-:W1:Y:S01]  /*0040*/  LDC R0, c[0x0][0x380] ;  /* 0x0000e000ff007b82 */ /* 0x000e620000000800 */
[----:B0-----:R-:W-:-:S05]  /*0050*/  IMAD R5, R5, UR4, R2 ;  /* 0x0000000405057c24 */ /* 0x001fca000f8e0202 */
[----:B-1----:R-:W-:-:S13]  /*0060*/  ISETP.GE.AND P0, PT, R5, R0, PT ;  /* 0x000000000500720c */ /* 0x002fda0003f06270 */
[----:B------:R-:W-:Y:S05]  /*0070*/  @P0 EXIT ;  /* 0x000000000000094d */ /* 0x000fea0003800000 */
[----:B------:R-:W0:Y:S01]  /*0080*/  LDC.64 R2, c[0x0][0x390] ;  /* 0x0000e400ff027b82 */ /* 0x000e220000000a00 */
[----:B------:R-:W-:Y:S01]  /*0090*/  ISETP.GT.AND P0, PT, R0, RZ, PT ;  /* 0x000000ff0000720c */ /* 0x000fe20003f04270 */
[----:B------:R-:W1:Y:S01]  /*00a0*/  LDCU.64 UR6, c[0x0][0x358] ;  /* 0x00006b00ff0677ac */ /* 0x000e620008000a00 */
[----:B0-----:R-:W-:-:S11]  /*00b0*/  IMAD.WIDE R2, R5, 0x4, R2 ;  /* 0x0000000405027825 */ /* 0x001fd600078e0202 */
[----:B-1----:R-:W-:Y:S05]  /*00c0*/  @P0 BRA `(.L_x_5) ;  /* 0x0000000000080947 */ /* 0x002fea0003800000 */
[----:B------:R0:W5:Y:S01]  /*00d0*/  LDG.E R13, desc[UR6][R2.64] ;  /* 0x00000006020d7981 */ /* 0x000162000c1e1900 */
[----:B------:R-:W-:Y:S05]  /*00e0*/  BRA `(.L_x_6) ;  /* 0x0000000800e47947 */ /* 0x000fea0003800000 */
.L_x_5:
[C---:B------:R-:W-:Y:S01]  /*00f0*/  ISETP.GE.U32.AND P1, PT, R0.reuse, 0x8, PT ;  /* 0x000000080000780c */ /* 0x040fe20003f26070 */
[----:B------:R0:W5:Y:S01]  /*0100*/  LDG.E R13, desc[UR6][R2.64] ;  /* 0x00000006020d7981 */ /* 0x000162000c1e1900 */
[----:B------:R-:W-:Y:S01]  /*0110*/  LOP3.LUT R14, R0, 0x7, RZ, 0xc0, !PT ;  /* 0x00000007000e7812 */ /* 0x000fe200078ec0ff */
[----:B------:R-:W-:-:S03]  /*0120*/  HFMA2 R4, -RZ, RZ, 0, 0 ;  /* 0x00000000ff047431 */ /* 0x000fc600000001ff */
[----:B------:R-:W-:-:S07]  /*0130*/  ISETP.NE.AND P0, PT, R14, RZ, PT ;  /* 0x000000ff0e00720c */ /* 0x000fce0003f05270 */
[----:B0-----:R-:W-:Y:S06]  /*0140*/  @!P1 BRA `(.L_x_7) ;  /* 0x0000000400609947 */ /* 0x001fec0003800000 */
[----:B------:R-:W0:Y:S01]  /*0150*/  LDCU.64 UR4, c[0x0][0x398] ;  /* 0x00007300ff0477ac */ /* 0x000e220008000a00 */
[----:B------:R-:W1:Y:S01]  /*0160*/  LDC.64 R6, c[0x0][0x388] ;  /* 0x0000e200ff067b82 */ /* 0x000e620000000a00 */
[----:B------:R-:W-:Y:S02]  /*0170*/  LOP3.LUT R4, R0, 0x7ffffff8, RZ, 0xc0, !PT ;  /* 0x7ffffff800047812 */ /* 0x000fe400078ec0ff */
[----:B------:R-:W-:Y:S01]  /*0180*/  MOV R15, R5 ;  /* 0x00000005000f7202 */ /* 0x000fe20000000f00 */
[----:B------:R-:W2:Y:S01]  /*0190*/  LDCU UR8, c[0x0][0x384] ;  /* 0x00007080ff0877ac */ /* 0x000ea20008000800 */
[----:B------:R-:W-:Y:S01]  /*01a0*/  IADD3 R12, PT, PT, -R4, RZ, RZ ;  /* 0x000000ff040c7210 */ /* 0x000fe20007ffe1ff */
[----:B0-----:R-:W-:-:S04]  /*01b0*/  UIADD3 UR4, UP0, UPT, UR4, 0x10, URZ ;  /* 0x0000001004047890 */ /* 0x001fc8000ff1e0ff */
[----:B------:R-:W-:Y:S02]  /*01c0*/  UIADD3.X UR5, UPT, UPT, URZ, UR5, URZ, UP0, !UPT ;  /* 0x00000005ff057290 */ /* 0x000fe400087fe4ff */
[----:B------:R-:W-:-:S04]  /*01d0*/  MOV R8, UR4 ;  /* 0x0000000400087c02 */ /* 0x000fc80008000f00 */
[----:B--2---:R-:W-:-:S07]  /*01e0*/  MOV R9, UR5 ;  /* 0x0000000500097c02 */ /* 0x004fce0008000f00 */
.L_x_8:
[----:B-1----:R-:W-:Y:S01]  /*01f0*/  IMAD.WIDE R10, R15, 0x4, R6 ;  /* 0x000000040f0a7825 */ /* 0x002fe200078e0206 */
[----:B--2---:R-:W2:Y:S04]  /*0200*/  LDG.E R17, desc[UR6][R8.64+-0x10] ;  /* 0xfffff00608117981 */ /* 0x004ea8000c1e1900 */
[----:B------:R-:W3:Y:S02]  /*0210*/  LDG.E R16, desc[UR6][R10.64] ;  /* 0x000000060a107981 */ /* 0x000ee4000c1e1900 */
[----:B---3--:R-:W-:-:S04]  /*0220*/  FMUL R16, R16, UR8 ;  /* 0x0000000810107c20 */ /* 0x008fc80008400000 */
[----:B--2---:R-:W-:-:S06]  /*0230*/  FMUL R18, R16, R17 ;  /* 0x0000001110127220 */ /* 0x004fcc0000400000 */
[----:B------:R-:W0:Y:S02]  /*0240*/  F2I.TRUNC.NTZ R18, R18 ;  /* 0x0000001200127305 */ /* 0x000e24000020f100 */
[----:B0-----:R-:W-:-:S05]  /*0250*/  I2FP.F32.S32 R16, R18 ;  /* 0x0000001200107245 */ /* 0x001fca0000201400 */
[----:B-----5:R-:W-:Y:S01]  /*0260*/  FADD R13, R16, R13 ;  /* 0x0000000d100d7221 */ /* 0x020fe20000000000 */
[----:B------:R-:W-:-:S04]  /*0270*/  IMAD.WIDE.U32 R16, R0, 0x4, R10 ;  /* 0x0000000400107825 */ /* 0x000fc800078e000a */
[----:B------:R0:W-:Y:S04]  /*0280*/  STG.E desc[UR6][R2.64], R13 ;  /* 0x0000000d02007986 */ /* 0x0001e8000c101906 */
[----:B------:R-:W2:Y:S04]  /*0290*/  LDG.E R16, desc[UR6][R16.64] ;  /* 0x0000000610107981 */ /* 0x000ea8000c1e1900 */
[----:B------:R-:W3:Y:S01]  /*02a0*/  LDG.E R20, desc[UR6][R8.64+-0xc] ;  /* 0xfffff40608147981 */ /* 0x000ee2000c1e1900 */
[----:B--2---:R-:W-:-:S04]  /*02b0*/  FMUL R19, R16, UR8 ;  /* 0x0000000810137c20 */ /* 0x004fc80008400000 */
[----:B---3--:R-:W-:-:S06]  /*02c0*/  FMUL R20, R19, R20 ;  /* 0x0000001413147220 */ /* 0x008fcc0000400000 */
[----:B------:R-:W1:Y:S01]  /*02d0*/  F2I.TRUNC.NTZ R20, R20 ;  /* 0x0000001400147305 */ /* 0x000e62000020f100 */
[----:B------:R-:W-:Y:S01]  /*02e0*/  IMAD.WIDE.U32 R18, R0, 0x8, R10 ;  /* 0x0000000800127825 */ /* 0x000fe200078e000a */
[----:B-1----:R-:W-:-:S05]  /*02f0*/  I2FP.F32.S32 R22, R20 ;  /* 0x0000001400167245 */ /* 0x002fca0000201400 */
[----:B------:R-:W-:-:S05]  /*0300*/  FADD R21, R13, R22 ;  /* 0x000000160d157221 */ /* 0x000fca0000000000 */
[----:B------:R1:W-:Y:S04]  /*0310*/  STG.E desc[UR6][R2.64], R21 ;  /* 0x0000001502007986 */ /* 0x0003e8000c101906 */
[----:B------:R-:W0:Y:S04]  /*0320*/  LDG.E R18, desc[UR6][R18.64] ;  /* 0x0000000612127981 */ /* 0x000e28000c1e1900 */
[----:B------:R-:W2:Y:S01]  /*0330*/  LDG.E R22, desc[UR6][R8.64+-0x8] ;  /* 0xfffff80608167981 */ /* 0x000ea2000c1e1900 */
[----:B0-----:R-:W-:-:S04]  /*0340*/  FMUL R13, R18, UR8 ;  /* 0x00000008120d7c20 */ /* 0x001fc80008400000 */
[----:B--2---:R-:W-:-:S06]  /*0350*/  FMUL R13, R13, R22 ;  /* 0x000000160d0d7220 */ /* 0x004fcc0000400000 */
[----:B------:R-:W0:Y:S02]  /*0360*/  F2I.TRUNC.NTZ R13, R13 ;  /* 0x0000000d000d7305 */ /* 0x000e24000020f100 */
[----:B0-----:R-:W-:-:S05]  /*0370*/  I2FP.F32.S32 R16, R13 ;  /* 0x0000000d00107245 */ /* 0x001fca0000201400 */
[----:B------:R-:W-:Y:S01]  /*0380*/  FADD R23, R21, R16 ;  /* 0x0000001015177221 */ /* 0x000fe20000000000 */
[----:B------:R-:W-:-:S04]  /*0390*/  IMAD.WIDE.U32 R16, R0, 0xc, R10 ;  /* 0x0000000c00107825 */ /* 0x000fc800078e000a */
[----:B------:R0:W-:Y:S04]  /*03a0*/  STG.E desc[UR6][R2.64], R23 ;  /* 0x0000001702007986 */ /* 0x0001e8000c101906 */
[----:B------:R-:W2:Y:S04]  /*03b0*/  LDG.E R16, desc[UR6][R16.64] ;  /* 0x0000000610107981 */ /* 0x000ea8000c1e1900 */
[----:B-1----:R-:W3:Y:S01]  /*03c0*/  LDG.E R21, desc[UR6][R8.64+-0x4] ;  /* 0xfffffc0608157981 */ /* 0x002ee2000c1e1900 */
[----:B--2---:R-:W-:-:S04]  /*03d0*/  FMUL R18, R16, UR8 ;  /* 0x0000000810127c20 */ /* 0x004fc80008400000 */
[----:B---3--:R-:W-:-:S06]  /*03e0*/  FMUL R21, R18, R21 ;  /* 0x0000001512157220 */ /* 0x008fcc0000400000 */
[----:B------:R-:W1:Y:S02]  /*03f0*/  F2I.TRUNC.NTZ R21, R21 ;  /* 0x0000001500157305 */ /* 0x000e64000020f100 */
[----:B-1----:R-:W-:-:S05]  /*0400*/  I2FP.F32.S32 R18, R21 ;  /* 0x0000001500127245 */ /* 0x002fca0000201400 */
[----:B------:R-:W-:Y:S01]  /*0410*/  FADD R13, R23, R18 ;  /* 0x00000012170d7221 */ /* 0x000fe20000000000 */
[----:B------:R-:W-:-:S04]  /*0420*/  IMAD.WIDE.U32 R18, R0, 0x10, R10 ;  /* 0x0000001000127825 */ /* 0x000fc800078e000a */
[----:B------:R1:W-:Y:S04]  /*0430*/  STG.E desc[UR6][R2.64], R13 ;  /* 0x0000000d02007986 */ /* 0x0003e8000c101906 */
[----:B------:R-:W2:Y:S04]  /*0440*/  LDG.E R18, desc[UR6][R18.64] ;  /* 0x0000000612127981 */ /* 0x000ea8000c1e1900 */
[----:B0-----:R-:W3:Y:S01]  /*0450*/  LDG.E R23, desc[UR6][R8.64] ;  /* 0x0000000608177981 */ /* 0x001ee2000c1e1900 */
[----:B--2---:R-:W-:-:S04]  /*0460*/  FMUL R16, R18, UR8 ;  /* 0x0000000812107c20 */ /* 0x004fc80008400000 */
[----:B---3--:R-:W-:-:S06]  /*0470*/  FMUL R23, R16, R23 ;  /* 0x0000001710177220 */ /* 0x008fcc0000400000 */
[----:B------:R-:W0:Y:S02]  /*0480*/  F2I.TRUNC.NTZ R23, R23 ;  /* 0x0000001700177305 */ /* 0x000e24000020f100 */
[----:B0-----:R-:W-:-:S05]  /*0490*/  I2FP.F32.S32 R16, R23 ;  /* 0x0000001700107245 */ /* 0x001fca0000201400 */
[----:B------:R-:W-:Y:S01]  /*04a0*/  FADD R21, R13, R16 ;  /* 0x000000100d157221 */ /* 0x000fe20000000000 */
[----:B------:R-:W-:-:S04]  /*04b0*/  IMAD.WIDE.U32 R16, R0, 0x14, R10 ;  /* 0x0000001400107825 */ /* 0x000fc800078e000a */
[----:B------:R0:W-:Y:S04]  /*04c0*/  STG.E desc[UR6][R2.64], R21 ;  /* 0x0000001502007986 */ /* 0x0001e8000c101906 */
[----:B------:R-:W1:Y:S04]  /*04d0*/  LDG.E R16, desc[UR6][R16.64] ;  /* 0x0000000610107981 */ /* 0x000e68000c1e1900 */
[----:B------:R-:W2:Y:S01]  /*04e0*/  LDG.E R20, desc[UR6][R8.64+0x4] ;  /* 0x0000040608147981 */ /* 0x000ea2000c1e1900 */
[----:B-1----:R-:W-:-:S04]  /*04f0*/  FMUL R13, R16, UR8 ;  /* 0x00000008100d7c20 */ /* 0x002fc80008400000 */
[----:B--2---:R-:W-:-:S06]  /*0500*/  FMUL R13, R13, R20 ;  /* 0x000000140d0d7220 */ /* 0x004fcc0000400000 */
[----:B------:R-:W1:Y:S02]  /*0510*/  F2I.TRUNC.NTZ R13, R13 ;  /* 0x0000000d000d7305 */ /* 0x000e64000020f100 */
[----:B-1----:R-:W-:-:S05]  /*0520*/  I2FP.F32.S32 R18, R13 ;  /* 0x0000000d00127245 */ /* 0x002fca0000201400 */
[----:B------:R-:W-:Y:S01]  /*0530*/  FADD R23, R21, R18 ;  /* 0x0000001215177221 */ /* 0x000fe20000000000 */
[----:B------:R-:W-:-:S04]  /*0540*/  IMAD.WIDE.U32 R18, R0, 0x18, R10 ;  /* 0x0000001800127825 */ /* 0x000fc800078e000a */
[----:B------:R2:W-:Y:S04]  /*0550*/  STG.E desc[UR6][R2.64], R23 ;  /* 0x0000001702007986 */ /* 0x0005e8000c101906 */
[----:B------:R-:W3:Y:S04]  /*0560*/  LDG.E R18, desc[UR6][R18.64] ;  /* 0x0000000612127981 */ /* 0x000ee8000c1e1900 */
[----:B0-----:R-:W4:Y:S01]  /*0570*/  LDG.E R21, desc[UR6][R8.64+0x8] ;  /* 0x0000080608157981 */ /* 0x001f22000c1e1900 */
[----:B------:R-:W-:-:S04]  /*0580*/  IMAD.WIDE.U32 R10, R0, 0x1c, R10 ;  /* 0x0000001c000a7825 */ /* 0x000fc800078e000a */
[----:B---3--:R-:W-:-:S04]  /*0590*/  FMUL R16, R18, UR8 ;  /* 0x0000000812107c20 */ /* 0x008fc80008400000 */
[----:B----4-:R-:W-:-:S06]  /*05a0*/  FMUL R16, R16, R21 ;  /* 0x0000001510107220 */ /* 0x010fcc0000400000 */
[----:B------:R-:W0:Y:S02]  /*05b0*/  F2I.TRUNC.NTZ R16, R16 ;  /* 0x0000001000107305 */ /* 0x000e24000020f100 */
[----:B0-----:R-:W-:-:S05]  /*05c0*/  I2FP.F32.S32 R20, R16 ;  /* 0x0000001000147245 */ /* 0x001fca0000201400 */
[----:B------:R-:W-:-:S05]  /*05d0*/  FADD R17, R23, R20 ;  /* 0x0000001417117221 */ /* 0x000fca0000000000 */
[----:B------:R2:W-:Y:S04]  /*05e0*/  STG.E desc[UR6][R2.64], R17 ;  /* 0x0000001102007986 */ /* 0x0005e8000c101906 */
[----:B------:R-:W3:Y:S04]  /*05f0*/  LDG.E R10, desc[UR6][R10.64] ;  /* 0x000000060a0a7981 */ /* 0x000ee8000c1e1900 */
[----:B------:R0:W4:Y:S01]  /*0600*/  LDG.E R20, desc[UR6][R8.64+0xc] ;  /* 0x00000c0608147981 */ /* 0x000122000c1e1900 */
[----:B------:R-:W-:-:S04]  /*0610*/  IADD3 R12, PT, PT, R12, 0x8, RZ ;  /* 0x000000080c0c7810 */ /* 0x000fc80007ffe0ff */
[----:B------:R-:W-:Y:S02]  /*0620*/  ISETP.NE.AND P1, PT, R12, RZ, PT ;  /* 0x000000ff0c00720c */ /* 0x000fe40003f25270 */
[----:B0-----:R-:W-:Y:S02]  /*0630*/  IADD3 R8, P2, PT, R8, 0x20, RZ ;  /* 0x0000002008087810 */ /* 0x001fe40007f5e0ff */
[----:B------:R-:W-:Y:S02]  /*0640*/  LEA R15, R0, R15, 0x3 ;  /* 0x0000000f000f7211 */ /* 0x000fe400078e18ff */
[----:B------:R-:W-:Y:S01]  /*0650*/  IADD3.X R9, PT, PT, RZ, R9, RZ, P2, !PT ;  /* 0x00000009ff097210 */ /* 0x000fe200017fe4ff */
[----:B---3--:R-:W-:-:S04]  /*0660*/  FMUL R13, R10, UR8 ;  /* 0x000000080a0d7c20 */ /* 0x008fc80008400000 */
[----:B----4-:R-:W-:-:S06]  /*0670*/  FMUL R20, R13, R20 ;  /* 0x000000140d147220 */ /* 0x010fcc0000400000 */
[----:B------:R-:W0:Y:S02]  /*0680*/  F2I.TRUNC.NTZ R20, R20 ;  /* 0x0000001400147305 */ /* 0x000e24000020f100 */
[----:B0-----:R-:W-:-:S05]  /*0690*/  I2FP.F32.S32 R18, R20 ;  /* 0x0000001400127245 */ /* 0x001fca0000201400 */
[----:B------:R-:W-:-:S05]  /*06a0*/  FADD R13, R17, R18 ;  /* 0x00000012110d7221 */ /* 0x000fca0000000000 */
[----:B------:R2:W-:Y:S01]  /*06b0*/  STG.E desc[UR6][R2.64], R13 ;  /* 0x0000000d02007986 */ /* 0x0005e2000c101906 */
[----:B------:R-:W-:Y:S05]  /*06c0*/  @P1 BRA `(.L_x_8) ;  /* 0xfffffff800c81947 */ /* 0x000fea000383ffff */
.L_x_7:
[----:B------:R-:W-:Y:S05]  /*06d0*/  @!P0 BRA `(.L_x_6) ;  /* 0x0000000400688947 */ /* 0x000fea0003800000 */
[----:B------:R-:W-:Y:S02]  /*06e0*/  ISETP.GE.U32.AND P0, PT, R14, 0x4, PT ;  /* 0x000000040e00780c */ /* 0x000fe40003f06070 */
[----:B------:R-:W-:-:S04]  /*06f0*/  LOP3.LUT R15, R0, 0x3, RZ, 0xc0, !PT ;  /* 0x00000003000f7812 */ /* 0x000fc800078ec0ff */
[----:B------:R-:W-:-:S07]  /*0700*/  ISETP.NE.AND P1, PT, R15, RZ, PT ;  /* 0x000000ff0f00720c */ /* 0x000fce0003f25270 */
[----:B------:R-:W-:Y:S06]  /*0710*/  @!P0 BRA `(.L_x_9) ;  /* 0x0000000000a88947 */ /* 0x000fec0003800000 */
[----:B------:R-:W0:Y:S01]  /*0720*/  LDC.64 R8, c[0x0][0x388] ;  /* 0x0000e200ff087b82 */ /* 0x000e220000000a00 */
[----:B------:R-:W-:Y:S01]  /*0730*/  IMAD R11, R4, R0, R5 ;  /* 0x00000000040b7224 */ /* 0x000fe200078e0205 */
[----:B------:R-:W1:Y:S06]  /*0740*/  LDCU UR4, c[0x0][0x384] ;  /* 0x00007080ff0477ac */ /* 0x000e6c0008000800 */
[----:B------:R-:W3:Y:S01]  /*0750*/  LDC.64 R6, c[0x0][0x398] ;  /* 0x0000e600ff067b82 */ /* 0x000ee20000000a00 */
[----:B0-----:R-:W-:-:S05]  /*0760*/  IMAD.WIDE R8, R11, 0x4, R8 ;  /* 0x000000040b087825 */ /* 0x001fca00078e0208 */
[----:B------:R-:W1:Y:S01]  /*0770*/  LDG.E R10, desc[UR6][R8.64] ;  /* 0x00000006080a7981 */ /* 0x000e62000c1e1900 */
[----:B---3--:R-:W-:-:S05]  /*0780*/  IMAD.WIDE.U32 R6, R4, 0x4, R6 ;  /* 0x0000000404067825 */ /* 0x008fca00078e0006 */
[----:B------:R-:W3:Y:S01]  /*0790*/  LDG.E R11, desc[UR6][R6.64] ;  /* 0x00000006060b7981 */ /* 0x000ee2000c1e1900 */
[----:B-1----:R-:W-:-:S04]  /*07a0*/  FMUL R10, R10, UR4 ;  /* 0x000000040a0a7c20 */ /* 0x002fc80008400000 */
[----:B---3--:R-:W-:-:S06]  /*07b0*/  FMUL R12, R10, R11 ;  /* 0x0000000b0a0c7220 */ /* 0x008fcc0000400000 */
[----:B------:R-:W0:Y:S02]  /*07c0*/  F2I.TRUNC.NTZ R12, R12 ;  /* 0x0000000c000c7305 */ /* 0x000e24000020f100 */
[----:B0-----:R-:W-:-:S05]  /*07d0*/  I2FP.F32.S32 R10, R12 ;  /* 0x0000000c000a7245 */ /* 0x001fca0000201400 */
[----:B--2--5:R-:W-:Y:S01]  /*07e0*/  FADD R13, R13, R10 ;  /* 0x0000000a0d0d7221 */ /* 0x024fe20000000000 */
[----:B------:R-:W-:-:S04]  /*07f0*/  IMAD.WIDE.U32 R10, R0, 0x4, R8 ;  /* 0x00000004000a7825 */ /* 0x000fc800078e0008 */
[----:B------:R0:W-:Y:S04]  /*0800*/  STG.E desc[UR6][R2.64], R13 ;  /* 0x0000000d02007986 */ /* 0x0001e8000c101906 */
[----:B------:R-:W2:Y:S04]  /*0810*/  LDG.E R14, desc[UR6][R10.64] ;  /* 0x000000060a0e7981 */ /* 0x000ea8000c1e1900 */
[----:B------:R-:W3:Y:S01]  /*0820*/  LDG.E R9, desc[UR6][R6.64+0x4] ;  /* 0x0000040606097981 */ /* 0x000ee2000c1e1900 */
        /* <DEDUP_REMOVED lines=16> */
[----:B------:R-:W2:Y:S04]  /*0930*/  LDG.E R10, desc[UR6][R10.64] ;  /* 0x000000060a0a7981 */ /* 0x000ea8000c1e1900 */
[----:B------:R-:W3:Y:S01]  /*0940*/  LDG.E R13, desc[UR6][R6.64+0xc] ;  /* 0x00000c06060d7981 */ /* 0x000ee2000c1e1900 */
[----:B------:R-:W-:Y:S01]  /*0950*/  IADD3 R4, PT, PT, R4, 0x4, RZ ;  /* 0x0000000404047810 */ /* 0x000fe20007ffe0ff */
[----:B--2---:R-:W-:-:S04]  /*0960*/  FMUL R8, R10, UR4 ;  /* 0x000000040a087c20 */ /* 0x004fc80008400000 */
[----:B---3--:R-:W-:-:S06]  /*0970*/  FMUL R8, R8, R13 ;  /* 0x0000000d08087220 */ /* 0x008fcc0000400000 */
[----:B------:R-:W0:Y:S02]  /*0980*/  F2I.TRUNC.NTZ R8, R8 ;  /* 0x0000000800087305 */ /* 0x000e24000020f100 */
[----:B0-----:R-:W-:-:S05]  /*0990*/  I2FP.F32.S32 R14, R8 ;  /* 0x00000008000e7245 */ /* 0x001fca0000201400 */
[----:B------:R-:W-:-:S05]  /*09a0*/  FADD R13, R19, R14 ;  /* 0x0000000e130d7221 */ /* 0x000fca0000000000 */
[----:B------:R1:W-:Y:S02]  /*09b0*/  STG.E desc[UR6][R2.64], R13 ;  /* 0x0000000d02007986 */ /* 0x0003e4000c101906 */
.L_x_9:
[----:B------:R-:W-:Y:S05]  /*09c0*/  @!P1 BRA `(.L_x_6) ;  /* 0x0000000000ac9947 */ /* 0x000fea0003800000 */
[----:B------:R-:W-:Y:S02]  /*09d0*/  ISETP.NE.AND P0, PT, R15, 0x1, PT ;  /* 0x000000010f00780c */ /* 0x000fe40003f05270 */
[----:B------:R-:W-:-:S04]  /*09e0*/  LOP3.LUT R6, R0, 0x1, RZ, 0xc0, !PT ;  /* 0x0000000100067812 */ /* 0x000fc800078ec0ff */
[----:B------:R-:W-:-:S07]  /*09f0*/  ISETP.NE.U32.AND P1, PT, R6, 0x1, PT ;  /* 0x000000010600780c */ /* 0x000fce0003f25070 */
[----:B------:R-:W-:Y:S06]  /*0a00*/  @!P0 BRA `(.L_x_10) ;  /* 0x0000000000608947 */ /* 0x000fec0003800000 */
[----:B------:R-:W0:Y:S01]  /*0a10*/  LDC.64 R8, c[0x0][0x388] ;  /* 0x0000e200ff087b82 */ /* 0x000e220000000a00 */
[----:B------:R-:W-:Y:S01]  /*0a20*/  IMAD R11, R4, R0, R5 ;  /* 0x00000000040b7224 */ /* 0x000fe200078e0205 */
[----:B------:R-:W3:Y:S06]  /*0a30*/  LDCU UR4, c[0x0][0x384] ;  /* 0x00007080ff0477ac */ /* 0x000eec0008000800 */
[----:B------:R-:W4:Y:S01]  /*0a40*/  LDC.64 R6, c[0x0][0x398] ;  /* 0x0000e600ff067b82 */ /* 0x000f220000000a00 */
[----:B0-----:R-:W-:-:S05]  /*0a50*/  IMAD.WIDE R8, R11, 0x4, R8 ;  /* 0x000000040b087825 */ /* 0x001fca00078e0208 */
[----:B------:R-:W3:Y:S01]  /*0a60*/  LDG.E R10, desc[UR6][R8.64] ;  /* 0x00000006080a7981 */ /* 0x000ee2000c1e1900 */
[----:B----4-:R-:W-:-:S05]  /*0a70*/  IMAD.WIDE.U32 R6, R4, 0x4, R6 ;  /* 0x0000000404067825 */ /* 0x010fca00078e0006 */
[----:B------:R-:W4:Y:S01]  /*0a80*/  LDG.E R11, desc[UR6][R6.64] ;  /* 0x00000006060b7981 */ /* 0x000f22000c1e1900 */
[----:B---3--:R-:W-:-:S04]  /*0a90*/  FMUL R10, R10, UR4 ;  /* 0x000000040a0a7c20 */ /* 0x008fc80008400000 */
[----:B----4-:R-:W-:-:S06]  /*0aa0*/  FMUL R12, R10, R11 ;  /* 0x0000000b0a0c7220 */ /* 0x010fcc0000400000 */
[----:B------:R-:W0:Y:S02]  /*0ab0*/  F2I.TRUNC.NTZ R12, R12 ;  /* 0x0000000c000c7305 */ /* 0x000e24000020f100 */
[----:B0-----:R-:W-:-:S05]  /*0ac0*/  I2FP.F32.S32 R10, R12 ;  /* 0x0000000c000a7245 */ /* 0x001fca0000201400 */
[----:B-----5:R-:W-:Y:S01]  /*0ad0*/  FADD R15, R13, R10 ;  /* 0x0000000a0d0f7221 */ /* 0x020fe20000000000 */
[----:B------:R-:W-:-:S04]  /*0ae0*/  IMAD.WIDE.U32 R10, R0, 0x4, R8 ;  /* 0x00000004000a7825 */ /* 0x000fc800078e0008 */
[----:B------:R0:W-:Y:S04]  /*0af0*/  STG.E desc[UR6][R2.64], R15 ;  /* 0x0000000f02007986 */ /* 0x0001e8000c101906 */
[----:B------:R-:W3:Y:S04]  /*0b00*/  LDG.E R10, desc[UR6][R10.64] ;  /* 0x000000060a0a7981 */ /* 0x000ee8000c1e1900 */
[----:B------:R-:W4:Y:S01]  /*0b10*/  LDG.E R9, desc[UR6][R6.64+0x4] ;  /* 0x0000040606097981 */ /* 0x000f22000c1e1900 */
[----:B------:R-:W-:Y:S01]  /*0b20*/  IADD3 R4, PT, PT, R4, 0x2, RZ ;  /* 0x0000000204047810 */ /* 0x000fe20007ffe0ff */
[----:B---3--:R-:W-:-:S04]  /*0b30*/  FMUL R8, R10, UR4 ;  /* 0x000000040a087c20 */ /* 0x008fc80008400000 */
[----:B----4-:R-:W-:-:S06]  /*0b40*/  FMUL R8, R8, R9 ;  /* 0x0000000908087220 */ /* 0x010fcc0000400000 */
[----:B------:R-:W3:Y:S02]  /*0b50*/  F2I.TRUNC.NTZ R8, R8 ;  /* 0x0000000800087305 */ /* 0x000ee4000020f100 */
[----:B---3--:R-:W-:-:S05]  /*0b60*/  I2FP.F32.S32 R14, R8 ;  /* 0x00000008000e7245 */ /* 0x008fca0000201400 */
[----:B-12---:R-:W-:-:S05]  /*0b70*/  FADD R13, R15, R14 ;  /* 0x0000000e0f0d7221 */ /* 0x006fca0000000000 */
[----:B------:R0:W-:Y:S02]  /*0b80*/  STG.E desc[UR6][R2.64], R13 ;  /* 0x0000000d02007986 */ /* 0x0001e4000c101906 */
.L_x_10:
[----:B------:R-:W-:Y:S05]  /*0b90*/  @P1 BRA `(.L_x_6) ;  /* 0x0000000000381947 */ /* 0x000fea0003800000 */
[----:B------:R-:W3:Y:S01]  /*0ba0*/  LDC.64 R6, c[0x0][0x388] ;  /* 0x0000e200ff067b82 */ /* 0x000ee20000000a00 */
[----:B------:R-:W-:Y:S01]  /*0bb0*/  IMAD R11, R4, R0, R5 ;  /* 0x00000000040b7224 */ /* 0x000fe200078e0205 */
[----:B------:R-:W4:Y:S06]  /*0bc0*/  LDCU UR4, c[0x0][0x384] ;  /* 0x00007080ff0477ac */ /* 0x000f2c0008000800 */
[----:B------:R-:W1:Y:S01]  /*0bd0*/  LDC.64 R8, c[0x0][0x398] ;  /* 0x0000e600ff087b82 */ /* 0x000e620000000a00 */
[----:B---3--:R-:W-:-:S06]  /*0be0*/  IMAD.WIDE R6, R11, 0x4, R6 ;  /* 0x000000040b067825 */ /* 0x008fcc00078e0206 */
[----:B------:R-:W4:Y:S01]  /*0bf0*/  LDG.E R6, desc[UR6][R6.64] ;  /* 0x0000000606067981 */ /* 0x000f22000c1e1900 */
[----:B-1----:R-:W-:-:S06]  /*0c00*/  IMAD.WIDE.U32 R8, R4, 0x4, R8 ;  /* 0x0000000404087825 */ /* 0x002fcc00078e0008 */
[----:B------:R-:W3:Y:S01]  /*0c10*/  LDG.E R9, desc[UR6][R8.64] ;  /* 0x0000000608097981 */ /* 0x000ee2000c1e1900 */
[----:B----4-:R-:W-:-:S04]  /*0c20*/  FMUL R0, R6, UR4 ;  /* 0x0000000406007c20 */ /* 0x010fc80008400000 */
[----:B---3--:R-:W-:-:S06]  /*0c30*/  FMUL R0, R0, R9 ;  /* 0x0000000900007220 */ /* 0x008fcc0000400000 */
[----:B------:R-:W1:Y:S02]  /*0c40*/  F2I.TRUNC.NTZ R0, R0 ;  /* 0x0000000000007305 */ /* 0x000e64000020f100 */
[----:B-1----:R-:W-:-:S05]  /*0c50*/  I2FP.F32.S32 R4, R0 ;  /* 0x0000000000047245 */ /* 0x002fca0000201400 */
[----:B0-2--5:R-:W-:-:S05]  /*0c60*/  FADD R13, R13, R4 ;  /* 0x000000040d0d7221 */ /* 0x025fca0000000000 */
[----:B------:R3:W-:Y:S02]  /*0c70*/  STG.E desc[UR6][R2.64], R13 ;  /* 0x0000000d02007986 */ /* 0x0007e4000c101906 */
.L_x_6:
[----:B------:R-:W4:Y:S02]  /*0c80*/  LDC.64 R6, c[0x0][0x3a0] ;  /* 0x0000e800ff067b82 */ /* 0x000f240000000a00 */
[----:B----4-:R-:W-:-:S06]  /*0c90*/  IMAD.WIDE R4, R5, 0x4, R6 ;  /* 0x0000000405047825 */ /* 0x010fcc00078e0206 */
[----:B------:R-:W0:Y:S02]  /*0ca0*/  LDG.E R4, desc[UR6][R4.64] ;  /* 0x0000000604047981 */ /* 0x000e24000c1e1900 */
[----:B0123-5:R-:W-:-:S05]  /*0cb0*/  FADD R13, R4, R13 ;  /* 0x0000000d040d7221 */ /* 0x02ffca0000000000 */
[----:B------:R-:W-:Y:S01]  /*0cc0*/  STG.E desc[UR6][R2.64], R13 ;  /* 0x0000000d02007986 */ /* 0x000fe2000c101906 */
[----:B------:R-:W-:Y:S05]  /*0cd0*/  EXIT ;  /* 0x000000000000794d */ /* 0x000fea0003800000 */
.L_x_11:
        /* <DEDUP_REMOVED lines=10> */
.L_x_15:


//--------------------- .text._Z14gemver_kernel1iPfPKfS1_S1_S1_ --------------------------
	.section	.text._Z14gemver_kernel1iPfPKfS1_S1_S1_,"ax",@progbits
	.align	128
        .global         _Z14gemver_kernel1iPfPKfS1_S1_S1_
        .type           _Z14gemver_kernel1iPfPKfS1_S1_S1_,@function
        .size           _Z14gemver_kernel1iPfPKfS1_S1_S1_,(.L_x_16 - _Z14gemver_kernel1iPfPKfS1_S1_S1_)
        .other          _Z14gemver_kernel1iPfPKfS1_S1_S1_,@"STO_CUDA_ENTRY STV_DEFAULT"
_Z14gemver_kernel1iPfPKfS1_S1_S1_:
.text._Z14gemver_kernel1iPfPKfS1_S1_S1_:
[----:B------:R-:W-:Y:S01]  /*0000*/  LDC R1, c[0x0][0x37c] ;  /* 0x0000df00ff017b82 */ /* 0x000fe20000000800 */
[----:B------:R-:W0:Y:S07]  /*0010*/  S2R R0, SR_TID.X ;  /* 0x0000000000007919 */ /* 0x000e2e0000002100 */
[----:B------:R-:W0:Y:S01]  /*0020*/  S2UR UR4, SR_CTAID.X ;  /* 0x00000000000479c3 */ /* 0x000e220000002500 */
[----:B------:R-:W1:Y:S01]  /*0030*/  LDCU UR6, c[0x0][0x380] ;  /* 0x00007000ff0677ac */ /* 0x000e620008000800 */
[----:B------:R-:W2:Y:S06]  /*0040*/  S2R R3, SR_TID.Y ;  /* 0x0000000000037919 */ /* 0x000eac0000002200 */
[----:B------:R-:W0:Y:S08]  /*0050*/  LDC R13, c[0x0][0x360] ;  /* 0x0000d800ff0d7b82 */ /* 0x000e300000000800 */
[----:B------:R-:W2:Y:S08]  /*0060*/  S2UR UR5, SR_CTAID.Y ;  /* 0x00000000000579c3 */ /* 0x000eb00000002600 */
[----:B------:R-:W2:Y:S01]  /*0070*/  LDC R2, c[0x0][0x364] ;  /* 0x0000d900ff027b82 */ /* 0x000ea20000000800 */
[----:B0-----:R-:W-:-:S02]  /*0080*/  IMAD R13, R13, UR4, R0 ;  /* 0x000000040d0d7c24 */ /* 0x001fc4000f8e0200 */
[----:B--2---:R-:W-:-:S05]  /*0090*/  IMAD R0, R2, UR5, R3 ;  /* 0x0000000502007c24 */ /* 0x004fca000f8e0203 */
[----:B------:R-:W-:-:S04]  /*00a0*/  VIMNMX R2, PT, PT, R13, R0, !PT ;  /* 0x000000000d027248 */ /* 0x000fc80007fe0100 */
[----:B-1----:R-:W-:-:S13]  /*00b0*/  ISETP.GE.AND P0, PT, R2, UR6, PT ;  /* 0x0000000602007c0c */ /* 0x002fda000bf06270 */
[----:B------:R-:W-:Y:S05]  /*00c0*/  @P0 EXIT ;  /* 0x000000000000094d */ /* 0x000fea0003800000 */
[----:B------:R-:W0:Y:S01]  /*00d0*/  LDC.64 R8, c[0x0][0x3a8] ;  /* 0x0000ea00ff087b82 */ /* 0x000e220000000a00 */
[----:B------:R-:W1:Y:S07]  /*00e0*/  LDCU.64 UR4, c[0x0][0x358] ;  /* 0x00006b00ff0477ac */ /* 0x000e6e0008000a00 */
[----:B------:R-:W2:Y:S08]  /*00f0*/  LDC.64 R10, c[0x0][0x398] ;  /* 0x0000e600ff0a7b82 */ /* 0x000eb00000000a00 */
[----:B------:R-:W3:Y:S08]  /*0100*/  LDC.64 R4, c[0x0][0x3a0] ;  /* 0x0000e800ff047b82 */ /* 0x000ef00000000a00 */
[----:B------:R-:W4:Y:S01]  /*0110*/  LDC.64 R6, c[0x0][0x390] ;  /* 0x0000e400ff067b82 */ /* 0x000f220000000a00 */
[----:B0-----:R-:W-:-:S07]  /*0120*/  IMAD.WIDE.U32 R8, R0, 0x4, R8 ;  /* 0x0000000400087825 */ /* 0x001fce00078e0008 */
[----:B------:R-:W0:Y:S01]  /*0130*/  LDC.64 R2, c[0x0][0x388] ;  /* 0x0000e200ff027b82 */ /* 0x000e220000000a00 */
[----:B--2---:R-:W-:Y:S01]  /*0140*/  IMAD.WIDE R10, R13, 0x4, R10 ;  /* 0x000000040d0a7825 */ /* 0x004fe200078e020a */
[----:B-1----:R-:W2:Y:S03]  /*0150*/  LDG.E R8, desc[UR4][R8.64] ;  /* 0x0000000408087981 */ /* 0x002ea6000c1e1900 */
[C---:B------:R-:W-:Y:S02]  /*0160*/  IMAD R15, R0.reuse, UR6, R13 ;  /* 0x00000006000f7c24 */ /* 0x040fe4000f8e020d */
[----:B------:R-:W2:Y:S01]  /*0170*/  LDG.E R11, desc[UR4][R10.64] ;  /* 0x000000040a0b7981 */ /* 0x000ea2000c1e1900 */
[----:B---3--:R-:W-:-:S06]  /*0180*/  IMAD.WIDE.U32 R4, R0, 0x4, R4 ;  /* 0x0000000400047825 */ /* 0x008fcc00078e0004 */
[----:B------:R-:W3:Y:S01]  /*0190*/  LDG.E R4, desc[UR4][R4.64] ;  /* 0x0000000404047981 */ /* 0x000ee2000c1e1900 */
[----:B----4-:R-:W-:-:S06]  /*01a0*/  IMAD.WIDE R6, R13, 0x4, R6 ;  /* 0x000000040d067825 */ /* 0x010fcc00078e0206 */
[----:B------:R-:W3:Y:S01]  /*01b0*/  LDG.E R7, desc[UR4][R6.64] ;  /* 0x0000000406077981 */ /* 0x000ee2000c1e1900 */
[----:B0-----:R-:W-:-:S05]  /*01c0*/  IMAD.WIDE R2, R15, 0x4, R2 ;  /* 0x000000040f027825 */ /* 0x001fca00078e0202 */
[----:B------:R-:W4:Y:S01]  /*01d0*/  LDG.E R0, desc[UR4][R2.64] ;  /* 0x0000000402007981 */ /* 0x000f22000c1e1900 */
[----:B--2---:R-:W-:-:S04]  /*01e0*/  FMUL R13, R8, R11 ;  /* 0x0000000b080d7220 */ /* 0x004fc80000400000 */
[----:B---3--:R-:W-:-:S04]  /*01f0*/  FFMA R13, R4, R7, R13 ;  /* 0x00000007040d7223 */ /* 0x008fc8000000000d */
[----:B----4-:R-:W-:-:S05]  /*0200*/  FADD R13, R13, R0 ;  /* 0x000000000d0d7221 */ /* 0x010fca0000000000 */
[----:B------:R-:W-:Y:S01]  /*0210*/  STG.E desc[UR4][R2.64], R13 ;  /* 0x0000000d02007986 */ /* 0x000fe2000c101904 */
[----:B------:R-:W-:Y:S05]  /*0220*/  EXIT ;  /* 0x000000000000794d */ /* 0x000fea0003800000 */
.L_x_12:
        /* <DEDUP_REMOVED lines=13> */
.L_x_16:


//--------------------- .text._Z13warmup_kernelPf --------------------------
	.section	.text._Z13warmup_kernelPf,"ax",@progbits
	.align	128
        .global         _Z13warmup_kernelPf
        .type           _Z13warmup_kernelPf,@function
        .size           _Z13warmup_kernelPf,(.L_x_17 - _Z13warmup_kernelPf)
        .other          _Z13warmup_kernelPf,@"STO_CUDA_ENTRY STV_DEFAULT"
_Z13warmup_kernelPf:
.text._Z13warmup_kernelPf:
[----:B------:R-:W-:Y:S01]  /*0000*/  LDC R1, c[0x0][0x37c] ;  /* 0x0000df00ff017b82 */ /* 0x000fe20000000800 */
[----:B------:R-:W0:Y:S07]  /*0010*/  S2R R0, SR_TID.X ;  /* 0x0000000000007919 */ /* 0x000e2e0000002100 */
[----:B------:R-:W0:Y:S08]  /*0020*/  S2UR UR4, SR_CTAID.X ;  /* 0x00000000000479c3 */ /* 0x000e300000002500 */
[----:B------:R-:W0:Y:S02]  /*0030*/  LDC R5, c[0x0][0x360] ;  /* 0x0000d800ff057b82 */ /* 0x000e240000000800 */
[----:B0-----:R-:W-:-:S05]  /*0040*/  IMAD R5, R5, UR4, R0 ;  /* 0x0000000405057c24 */ /* 0x001fca000f8e0200 */
[----:B------:R-:W-:-:S13]  /*0050*/  ISETP.GT.AND P0, PT, R5, 0xff, PT ;  /* 0x000000ff0500780c */ /* 0x000fda0003f04270 */
[----:B------:R-:W-:Y:S05]  /*0060*/  @P0 EXIT ;  /* 0x000000000000094d */ /* 0x000fea0003800000 */
[----:B------:R-:W0:Y:S01]  /*0070*/  LDC.64 R2, c[0x0][0x380] ;  /* 0x0000e000ff027b82 */ /* 0x000e220000000a00 */
[----:B------:R-:W1:Y:S01]  /*0080*/  LDCU.64 UR4, c[0x0][0x358] ;  /* 0x00006b00ff0477ac */ /* 0x000e620008000a00 */
[----:B0-----:R-:W-:-:S05]  /*0090*/  IMAD.WIDE R2, R5, 0x4, R2 ;  /* 0x0000000405027825 */ /* 0x001fca00078e0202 */
[----:B-1----:R-:W2:Y:S02]  /*00a0*/  LDG.E R0, desc[UR4][R2.64] ;  /* 0x0000000402007981 */ /* 0x002ea4000c1e1900 */
[----:B--2---:R-:W-:-:S05]  /*00b0*/  FADD R5, R0, 1 ;  /* 0x3f80000000057421 */ /* 0x004fca0000000000 */
[----:B------:R-:W-:Y:S01]  /*00c0*/  STG.E desc[UR4][R2.64], R5 ;  /* 0x0000000502007986 */ /* 0x000fe2000c101904 */
[----:B------:R-:W-:Y:S05]  /*00d0*/  EXIT ;  /* 0x000000000000794d */ /* 0x000fea0003800000 */
.L_x_13:
        /* <DEDUP_REMOVED lines=10> */
.L_x_17:


//--------------------- .nv.shared.reserved.0     --------------------------
	.section	.nv.shared.reserved.0,"aw",@nobits
	.weak		__nv_reservedSMEM_offset_0_alias
	.size		__nv_reservedSMEM_offset_0_alias, 0, 64
	.other		__nv_reservedSMEM_offset_0_alias,@"STO_CUDA_RESERVED_SHARED STV_DEFAULT"
__nv_reservedSMEM_offset_0_alias:
	.zero		0
	.zero		64


//--------------------- .nv.constant0._Z14gemver_kernel3ifPKfS0_Pf --------------------------
	.section	.nv.constant0._Z14gemver_kernel3ifPKfS0_Pf,"a",@progbits
	.sectionflags	@""
	.align	4
.nv.constant0._Z14gemver_kernel3ifPKfS0_Pf:
	.zero		928


//--------------------- .nv.constant0._Z14gemver_kernel2ifPKfPfS0_S0_ --------------------------
	.section	.nv.constant0._Z14gemver_kernel2ifPKfPfS0_S0_,"a",@progbits
	.sectionflags	@""
	.align	4
.nv.constant0._Z14gemver_kernel2ifPKfPfS0_S0_:
	.zero		936


//--------------------- .nv.constant0._Z14gemver_kernel1iPfPKfS1_S1_S1_ --------------------------
	.section	.nv.constant0._Z14gemver_kernel1iPfPKfS1_S1_S1_,"a",@progbits
	.sectionflags	@""
	.align	4
.nv.constant0._Z14gemver_kernel1iPfPKfS1_S1_S1_:
	.zero		944


//--------------------- .nv.constant0._Z13warmup_kernelPf --------------------------
	.section	.nv.constant0._Z13warmup_kernelPf,"a",@progbits
	.sectionflags	@""
	.align	4
.nv.constant0._Z13warmup_kernelPf:
	.zero		904


//--------------------- SYMBOLS --------------------------

	.type		.nv.reservedSmem.offset0,@object
	.size		.nv.reservedSmem.offset0,0x4
